	.headerflags	@"EF_CUDA_TEXMODE_UNIFIED EF_CUDA_64BIT_ADDRESS EF_CUDA_ACCELERATORS EF_CUDA_SM90 EF_CUDA_VIRTUAL_SM(EF_CUDA_SM90)"
	.elftype	@"ET_EXEC"


//--------------------- .nv.info                  --------------------------
	.section	.nv.info,"",@"SHT_CUDA_INFO"
	.align	4


	//----- nvinfo : EIATTR_REGCOUNT
	.align		4
        /*0000*/ 	.byte	0x04, 0x2f
        /*0002*/ 	.short	(.L_2 - .L_1)
	.align		4
.L_1:
        /*0004*/ 	.word	index@(triton_red_fused_convolution_native_layer_norm_32)
        /*0008*/ 	.word	0x00000062


	//----- nvinfo : EIATTR_MIN_STACK_SIZE
	.align		4
.L_2:
        /*000c*/ 	.byte	0x04, 0x12
        /*000e*/ 	.short	(.L_4 - .L_3)
	.align		4
.L_3:
        /*0010*/ 	.word	index@(triton_red_fused_convolution_native_layer_norm_32)
        /*0014*/ 	.word	0x00000000


	//----- nvinfo : EIATTR_FRAME_SIZE
	.align		4
.L_4:
        /*0018*/ 	.byte	0x04, 0x11
        /*001a*/ 	.short	(.L_6 - .L_5)
	.align		4
.L_5:
        /*001c*/ 	.word	index@(triton_red_fused_convolution_native_layer_norm_32)
        /*0020*/ 	.word	0x00000000


	//----- nvinfo : EIATTR_MIN_STACK_SIZE
	.align		4
.L_6:
        /*0024*/ 	.byte	0x04, 0x12
        /*0026*/ 	.short	(.L_8 - .L_7)
	.align		4
.L_7:
        /*0028*/ 	.word	index@(triton_red_fused_convolution_native_layer_norm_32)
        /*002c*/ 	.word	0x00000000
.L_8:


//--------------------- .nv.info.triton_red_fused_convolution_native_layer_norm_32 --------------------------
	.section	.nv.info.triton_red_fused_convolution_native_layer_norm_32,"",@"SHT_CUDA_INFO"
	.sectionflags	@""
	.align	4


	//----- nvinfo : EIATTR_CUDA_API_VERSION
	.align		4
        /*0000*/ 	.byte	0x04, 0x37
        /*0002*/ 	.short	(.L_10 - .L_9)
.L_9:
        /*0004*/ 	.word	0x0000007c


	//----- nvinfo : EIATTR_KPARAM_INFO
	.align		4
.L_10:
        /*0008*/ 	.byte	0x04, 0x17
        /*000a*/ 	.short	(.L_12 - .L_11)
.L_11:
        /*000c*/ 	.word	0x00000000
        /*0010*/ 	.short	0x0008
        /*0012*/ 	.short	0x003c
        /*0014*/ 	.byte	0x00, 0xf0, 0x11, 0x00


	//----- nvinfo : EIATTR_KPARAM_INFO
	.align		4
.L_12:
        /*0018*/ 	.byte	0x04, 0x17
        /*001a*/ 	.short	(.L_14 - .L_13)
.L_13:
        /*001c*/ 	.word	0x00000000
        /*0020*/ 	.short	0x0007
        /*0022*/ 	.short	0x0038
        /*0024*/ 	.byte	0x00, 0xf0, 0x11, 0x00


	//----- nvinfo : EIATTR_KPARAM_INFO
	.align		4
.L_14:
        /*0028*/ 	.byte	0x04, 0x17
        /*002a*/ 	.short	(.L_16 - .L_15)
.L_15:
        /*002c*/ 	.word	0x00000000
        /*0030*/ 	.short	0x0006
        /*0032*/ 	.short	0x0030
        /*0034*/ 	.byte	0x00, 0xf4, 0x21, 0x00


	//----- nvinfo : EIATTR_KPARAM_INFO
	.align		4
.L_16:
        /*0038*/ 	.byte	0x04, 0x17
        /*003a*/ 	.short	(.L_18 - .L_17)
.L_17:
        /*003c*/ 	.word	0x00000000
        /*0040*/ 	.short	0x0005
        /*0042*/ 	.short	0x0028
        /*0044*/ 	.byte	0x00, 0xf4, 0x21, 0x00


	//----- nvinfo : EIATTR_KPARAM_INFO
	.align		4
.L_18:
        /*0048*/ 	.byte	0x04, 0x17
        /*004a*/ 	.short	(.L_20 - .L_19)
.L_19:
        /*004c*/ 	.word	0x00000000
        /*0050*/ 	.short	0x0004
        /*0052*/ 	.short	0x0020
        /*0054*/ 	.byte	0x00, 0xf4, 0x21, 0x00


	//----- nvinfo : EIATTR_KPARAM_INFO
	.align		4
.L_20:
        /*0058*/ 	.byte	0x04, 0x17
        /*005a*/ 	.short	(.L_22 - .L_21)
.L_21:
        /*005c*/ 	.word	0x00000000
        /*0060*/ 	.short	0x0003
        /*0062*/ 	.short	0x0018
        /*0064*/ 	.byte	0x00, 0xf4, 0x21, 0x00


	//----- nvinfo : EIATTR_KPARAM_INFO
	.align		4
.L_22:
        /*0068*/ 	.byte	0x04, 0x17
        /*006a*/ 	.short	(.L_24 - .L_23)
.L_23:
        /*006c*/ 	.word	0x00000000
        /*0070*/ 	.short	0x0002
        /*0072*/ 	.short	0x0010
        /*0074*/ 	.byte	0x00, 0xf4, 0x21, 0x00


	//----- nvinfo : EIATTR_KPARAM_INFO
	.align		4
.L_24:
        /*0078*/ 	.byte	0x04, 0x17
        /*007a*/ 	.short	(.L_26 - .L_25)
.L_25:
        /*007c*/ 	.word	0x00000000
        /*0080*/ 	.short	0x0001
        /*0082*/ 	.short	0x0008
        /*0084*/ 	.byte	0x00, 0xf4, 0x21, 0x00


	//----- nvinfo : EIATTR_KPARAM_INFO
	.align		4
.L_26:
        /*0088*/ 	.byte	0x04, 0x17
        /*008a*/ 	.short	(.L_28 - .L_27)
.L_27:
        /*008c*/ 	.word	0x00000000
        /*0090*/ 	.short	0x0000
        /*0092*/ 	.short	0x0000
        /*0094*/ 	.byte	0x00, 0xf4, 0x21, 0x00


	//----- nvinfo : EIATTR_SPARSE_MMA_MASK
	.align		4
.L_28:
        /*0098*/ 	.byte	0x03, 0x50
        /*009a*/ 	.short	0x0000


	//----- nvinfo : EIATTR_MAXREG_COUNT
	.align		4
        /*009c*/ 	.byte	0x03, 0x1b
        /*009e*/ 	.short	0x0080


	//----- nvinfo : EIATTR_COOP_GROUP_MASK_REGIDS
	.align		4
        /*00a0*/ 	.byte	0x04, 0x29
        /*00a2*/ 	.short	(.L_30 - .L_29)


	//   ....[0]....
.L_29:
        /*00a4*/ 	.word	0xffffffff


	//   ....[1]....
        /*00a8*/ 	.word	0xffffffff


	//   ....[2]....
        /*00ac*/ 	.word	0xffffffff


	//   ....[3]....
        /*00b0*/ 	.word	0xffffffff


	//   ....[4]....
        /*00b4*/ 	.word	0xffffffff


	//   ....[5]....
        /*00b8*/ 	.word	0xffffffff


	//   ....[6]....
        /*00bc*/ 	.word	0xffffffff


	//   ....[7]....
        /*00c0*/ 	.word	0xffffffff


	//   ....[8]....
        /*00c4*/ 	.word	0xffffffff


	//   ....[9]....
        /*00c8*/ 	.word	0xffffffff


	//   ....[10]....
        /*00cc*/ 	.word	0xffffffff


	//   ....[11]....
        /*00d0*/ 	.word	0xffffffff


	//   ....[12]....
        /*00d4*/ 	.word	0xffffffff


	//   ....[13]....
        /*00d8*/ 	.word	0xffffffff


	//   ....[14]....
        /*00dc*/ 	.word	0xffffffff


	//   ....[15]....
        /*00e0*/ 	.word	0xffffffff


	//   ....[16]....
        /*00e4*/ 	.word	0xffffffff


	//   ....[17]....
        /*00e8*/ 	.word	0xffffffff


	//   ....[18]....
        /*00ec*/ 	.word	0xffffffff


	//   ....[19]....
        /*00f0*/ 	.word	0xffffffff


	//   ....[20]....
        /*00f4*/ 	.word	0xffffffff


	//   ....[21]....
        /*00f8*/ 	.word	0xffffffff


	//   ....[22]....
        /*00fc*/ 	.word	0xffffffff


	//   ....[23]....
        /*0100*/ 	.word	0xffffffff


	//   ....[24]....
        /*0104*/ 	.word	0xffffffff


	//   ....[25]....
        /*0108*/ 	.word	0xffffffff


	//   ....[26]....
        /*010c*/ 	.word	0xffffffff


	//   ....[27]....
        /*0110*/ 	.word	0xffffffff


	//   ....[28]....
        /*0114*/ 	.word	0xffffffff


	//   ....[29]....
        /*0118*/ 	.word	0xffffffff


	//   ....[30]....
        /*011c*/ 	.word	0xffffffff


	//   ....[31]....
        /*0120*/ 	.word	0xffffffff


	//   ....[32]....
        /*0124*/ 	.word	0xffffffff


	//   ....[33]....
        /*0128*/ 	.word	0xffffffff


	//   ....[34]....
        /*012c*/ 	.word	0xffffffff


	//   ....[35]....
        /*0130*/ 	.word	0xffffffff


	//   ....[36]....
        /*0134*/ 	.word	0xffffffff


	//   ....[37]....
        /*0138*/ 	.word	0xffffffff


	//   ....[38]....
        /*013c*/ 	.word	0xffffffff


	//   ....[39]....
        /*0140*/ 	.word	0xffffffff


	//   ....[40]....
        /*0144*/ 	.word	0xffffffff


	//   ....[41]....
        /*0148*/ 	.word	0xffffffff


	//   ....[42]....
        /*014c*/ 	.word	0xffffffff


	//   ....[43]....
        /*0150*/ 	.word	0xffffffff


	//   ....[44]....
        /*0154*/ 	.word	0xffffffff


	//   ....[45]....
        /*0158*/ 	.word	0xffffffff


	//   ....[46]....
        /*015c*/ 	.word	0xffffffff


	//   ....[47]....
        /*0160*/ 	.word	0xffffffff


	//   ....[48]....
        /*0164*/ 	.word	0xffffffff


	//   ....[49]....
        /*0168*/ 	.word	0xffffffff


	//   ....[50]....
        /*016c*/ 	.word	0xffffffff


	//   ....[51]....
        /*0170*/ 	.word	0xffffffff


	//   ....[52]....
        /*0174*/ 	.word	0xffffffff


	//   ....[53]....
        /*0178*/ 	.word	0xffffffff


	//   ....[54]....
        /*017c*/ 	.word	0xffffffff


	//   ....[55]....
        /*0180*/ 	.word	0xffffffff


	//   ....[56]....
        /*0184*/ 	.word	0xffffffff


	//   ....[57]....
        /*0188*/ 	.word	0xffffffff


	//   ....[58]....
        /*018c*/ 	.word	0xffffffff


	//   ....[59]....
        /*0190*/ 	.word	0xffffffff


	//   ....[60]....
        /*0194*/ 	.word	0xffffffff


	//   ....[61]....
        /*0198*/ 	.word	0xffffffff


	//   ....[62]....
        /*019c*/ 	.word	0xffffffff


	//   ....[63]....
        /*01a0*/ 	.word	0xffffffff


	//   ....[64]....
        /*01a4*/ 	.word	0xffffffff


	//   ....[65]....
        /*01a8*/ 	.word	0xffffffff


	//   ....[66]....
        /*01ac*/ 	.word	0xffffffff


	//   ....[67]....
        /*01b0*/ 	.word	0xffffffff


	//   ....[68]....
        /*01b4*/ 	.word	0xffffffff


	//   ....[69]....
        /*01b8*/ 	.word	0xffffffff


	//   ....[70]....
        /*01bc*/ 	.word	0xffffffff


	//   ....[71]....
        /*01c0*/ 	.word	0xffffffff


	//   ....[72]....
        /*01c4*/ 	.word	0xffffffff


	//   ....[73]....
        /*01c8*/ 	.word	0xffffffff


	//   ....[74]....
        /*01cc*/ 	.word	0xffffffff


	//   ....[75]....
        /*01d0*/ 	.word	0xffffffff


	//   ....[76]....
        /*01d4*/ 	.word	0xffffffff


	//   ....[77]....
        /*01d8*/ 	.word	0xffffffff


	//   ....[78]....
        /*01dc*/ 	.word	0xffffffff


	//   ....[79]....
        /*01e0*/ 	.word	0xffffffff


	//   ....[80]....
        /*01e4*/ 	.word	0xffffffff


	//   ....[81]....
        /*01e8*/ 	.word	0xffffffff


	//   ....[82]....
        /*01ec*/ 	.word	0xffffffff


	//   ....[83]....
        /*01f0*/ 	.word	0xffffffff


	//   ....[84]....
        /*01f4*/ 	.word	0xffffffff


	//   ....[85]....
        /*01f8*/ 	.word	0xffffffff


	//   ....[86]....
        /*01fc*/ 	.word	0xffffffff


	//   ....[87]....
        /*0200*/ 	.word	0xffffffff


	//   ....[88]....
        /*0204*/ 	.word	0xffffffff


	//   ....[89]....
        /*0208*/ 	.word	0xffffffff


	//   ....[90]....
        /*020c*/ 	.word	0xffffffff


	//   ....[91]....
        /*0210*/ 	.word	0xffffffff


	//   ....[92]....
        /*0214*/ 	.word	0xffffffff


	//   ....[93]....
        /*0218*/ 	.word	0xffffffff


	//   ....[94]....
        /*021c*/ 	.word	0xffffffff


	//   ....[95]....
        /*0220*/ 	.word	0xffffffff


	//   ....[96]....
        /*0224*/ 	.word	0xffffffff


	//   ....[97]....
        /*0228*/ 	.word	0xffffffff


	//   ....[98]....
        /*022c*/ 	.word	0xffffffff


	//   ....[99]....
        /*0230*/ 	.word	0xffffffff


	//   ....[100]....
        /*0234*/ 	.word	0xffffffff


	//   ....[101]....
        /*0238*/ 	.word	0xffffffff


	//   ....[102]....
        /*023c*/ 	.word	0xffffffff


	//   ....[103]....
        /*0240*/ 	.word	0xffffffff


	//   ....[104]....
        /*0244*/ 	.word	0xffffffff


	//   ....[105]....
        /*0248*/ 	.word	0xffffffff


	//   ....[106]....
        /*024c*/ 	.word	0xffffffff


	//   ....[107]....
        /*0250*/ 	.word	0xffffffff


	//   ....[108]....
        /*0254*/ 	.word	0xffffffff


	//   ....[109]....
        /*0258*/ 	.word	0xffffffff


	//   ....[110]....
        /*025c*/ 	.word	0xffffffff


	//   ....[111]....
        /*0260*/ 	.word	0xffffffff


	//   ....[112]....
        /*0264*/ 	.word	0xffffffff


	//   ....[113]....
        /*0268*/ 	.word	0xffffffff


	//   ....[114]....
        /*026c*/ 	.word	0xffffffff


	//   ....[115]....
        /*0270*/ 	.word	0xffffffff


	//   ....[116]....
        /*0274*/ 	.word	0xffffffff


	//   ....[117]....
        /*0278*/ 	.word	0xffffffff


	//   ....[118]....
        /*027c*/ 	.word	0xffffffff


	//   ....[119]....
        /*0280*/ 	.word	0xffffffff


	//   ....[120]....
        /*0284*/ 	.word	0xffffffff


	//   ....[121]....
        /*0288*/ 	.word	0xffffffff


	//   ....[122]....
        /*028c*/ 	.word	0xffffffff


	//   ....[123]....
        /*0290*/ 	.word	0xffffffff


	//   ....[124]....
        /*0294*/ 	.word	0xffffffff


	//   ....[125]....
        /*0298*/ 	.word	0xffffffff


	//   ....[126]....
        /*029c*/ 	.word	0xffffffff


	//   ....[127]....
        /*02a0*/ 	.word	0xffffffff


	//   ....[128]....
        /*02a4*/ 	.word	0xffffffff


	//   ....[129]....
        /*02a8*/ 	.word	0xffffffff


	//   ....[130]....
        /*02ac*/ 	.word	0xffffffff


	//   ....[131]....
        /*02b0*/ 	.word	0xffffffff


	//----- nvinfo : EIATTR_COOP_GROUP_INSTR_OFFSETS
	.align		4
.L_30:
        /*02b4*/ 	.byte	0x04, 0x28
        /*02b6*/ 	.short	(.L_32 - .L_31)


	//   ....[0]....
.L_31:
        /*02b8*/ 	.word	0x00001250


	//   ....[1]....
        /*02bc*/ 	.word	0x00001290


	//   ....[2]....
        /*02c0*/ 	.word	0x000012a0


	//   ....[3]....
        /*02c4*/ 	.word	0x000012b0


	//   ....[4]....
        /*02c8*/ 	.word	0x000012c0


	//   ....[5]....
        /*02cc*/ 	.word	0x000012d0


	//   ....[6]....
        /*02d0*/ 	.word	0x000012f0


	//   ....[7]....
        /*02d4*/ 	.word	0x00001320


	//   ....[8]....
        /*02d8*/ 	.word	0x00001350


	//   ....[9]....
        /*02dc*/ 	.word	0x00001380


	//   ....[10]....
        /*02e0*/ 	.word	0x000013c0


	//   ....[11]....
        /*02e4*/ 	.word	0x000013f0


	//   ....[12]....
        /*02e8*/ 	.word	0x00001420


	//   ....[13]....
        /*02ec*/ 	.word	0x00001460


	//   ....[14]....
        /*02f0*/ 	.word	0x00001480


	//   ....[15]....
        /*02f4*/ 	.word	0x000014b0


	//   ....[16]....
        /*02f8*/ 	.word	0x000014f0


	//   ....[17]....
        /*02fc*/ 	.word	0x00001530


	//   ....[18]....
        /*0300*/ 	.word	0x00001560


	//   ....[19]....
        /*0304*/ 	.word	0x000015a0


	//   ....[20]....
        /*0308*/ 	.word	0x000015e0


	//   ....[21]....
        /*030c*/ 	.word	0x00001620


	//   ....[22]....
        /*0310*/ 	.word	0x00001650


	//   ....[23]....
        /*0314*/ 	.word	0x00001700


	//   ....[24]....
        /*0318*/ 	.word	0x00001930


	//   ....[25]....
        /*031c*/ 	.word	0x00001b00


	//   ....[26]....
        /*0320*/ 	.word	0x00001bc0


	//   ....[27]....
        /*0324*/ 	.word	0x00001c00


	//   ....[28]....
        /*0328*/ 	.word	0x00001cb0


	//   ....[29]....
        /*032c*/ 	.word	0x00001d00


	//   ....[30]....
        /*0330*/ 	.word	0x00001d40


	//   ....[31]....
        /*0334*/ 	.word	0x00001e50


	//   ....[32]....
        /*0338*/ 	.word	0x00001fe0


	//   ....[33]....
        /*033c*/ 	.word	0x00002020


	//   ....[34]....
        /*0340*/ 	.word	0x000020a0


	//   ....[35]....
        /*0344*/ 	.word	0x000021a0


	//   ....[36]....
        /*0348*/ 	.word	0x000021f0


	//   ....[37]....
        /*034c*/ 	.word	0x00002230


	//   ....[38]....
        /*0350*/ 	.word	0x00002290


	//   ....[39]....
        /*0354*/ 	.word	0x00002390


	//   ....[40]....
        /*0358*/ 	.word	0x00002660


	//   ....[41]....
        /*035c*/ 	.word	0x000026e0


	//   ....[42]....
        /*0360*/ 	.word	0x00002720


	//   ....[43]....
        /*0364*/ 	.word	0x000027b0


	//   ....[44]....
        /*0368*/ 	.word	0x00002830


	//   ....[45]....
        /*036c*/ 	.word	0x00002940


	//   ....[46]....
        /*0370*/ 	.word	0x00002980


	//   ....[47]....
        /*0374*/ 	.word	0x000029c0


	//   ....[48]....
        /*0378*/ 	.word	0x00002a20


	//   ....[49]....
        /*037c*/ 	.word	0x00002b70


	//   ....[50]....
        /*0380*/ 	.word	0x00002c10


	//   ....[51]....
        /*0384*/ 	.word	0x00002c50


	//   ....[52]....
        /*0388*/ 	.word	0x00002ce0


	//   ....[53]....
        /*038c*/ 	.word	0x00002d30


	//   ....[54]....
        /*0390*/ 	.word	0x00002d70


	//   ....[55]....
        /*0394*/ 	.word	0x00002e20


	//   ....[56]....
        /*0398*/ 	.word	0x00002e60


	//   ....[57]....
        /*039c*/ 	.word	0x00002eb0


	//   ....[58]....
        /*03a0*/ 	.word	0x00002f00


	//   ....[59]....
        /*03a4*/ 	.word	0x00002f40


	//   ....[60]....
        /*03a8*/ 	.word	0x00002f70


	//   ....[61]....
        /*03ac*/ 	.word	0x00003000


	//   ....[62]....
        /*03b0*/ 	.word	0x000030a0


	//   ....[63]....
        /*03b4*/ 	.word	0x00003100


	//   ....[64]....
        /*03b8*/ 	.word	0x00003160


	//   ....[65]....
        /*03bc*/ 	.word	0x000031a0


	//   ....[66]....
        /*03c0*/ 	.word	0x000031e0


	//   ....[67]....
        /*03c4*/ 	.word	0x00003450


	//   ....[68]....
        /*03c8*/ 	.word	0x00003530


	//   ....[69]....
        /*03cc*/ 	.word	0x000035b0


	//   ....[70]....
        /*03d0*/ 	.word	0x000035f0


	//   ....[71]....
        /*03d4*/ 	.word	0x00003660


	//   ....[72]....
        /*03d8*/ 	.word	0x000036b0


	//   ....[73]....
        /*03dc*/ 	.word	0x000037a0


	//   ....[74]....
        /*03e0*/ 	.word	0x00003820


	//   ....[75]....
        /*03e4*/ 	.word	0x00003a80


	//   ....[76]....
        /*03e8*/ 	.word	0x00003b40


	//   ....[77]....
        /*03ec*/ 	.word	0x00003b80


	//   ....[78]....
        /*03f0*/ 	.word	0x00003bc0


	//   ....[79]....
        /*03f4*/ 	.word	0x00003c30


	//   ....[80]....
        /*03f8*/ 	.word	0x00003c70


	//   ....[81]....
        /*03fc*/ 	.word	0x00003d10


	//   ....[82]....
        /*0400*/ 	.word	0x00003d90


	//   ....[83]....
        /*0404*/ 	.word	0x00003dd0


	//   ....[84]....
        /*0408*/ 	.word	0x00003e20


	//   ....[85]....
        /*040c*/ 	.word	0x00003e60


	//   ....[86]....
        /*0410*/ 	.word	0x00003ea0


	//   ....[87]....
        /*0414*/ 	.word	0x00003ee0


	//   ....[88]....
        /*0418*/ 	.word	0x00003f00


	//   ....[89]....
        /*041c*/ 	.word	0x00003f40


	//   ....[90]....
        /*0420*/ 	.word	0x00003f70


	//   ....[91]....
        /*0424*/ 	.word	0x00003fb0


	//   ....[92]....
        /*0428*/ 	.word	0x00003ff0


	//   ....[93]....
        /*042c*/ 	.word	0x00004030


	//   ....[94]....
        /*0430*/ 	.word	0x00004070


	//   ....[95]....
        /*0434*/ 	.word	0x000040b0


	//   ....[96]....
        /*0438*/ 	.word	0x000040d0


	//   ....[97]....
        /*043c*/ 	.word	0x00004110


	//   ....[98]....
        /*0440*/ 	.word	0x00004140


	//   ....[99]....
        /*0444*/ 	.word	0x00004170


	//   ....[100]....
        /*0448*/ 	.word	0x000041b0


	//   ....[101]....
        /*044c*/ 	.word	0x000041f0


	//   ....[102]....
        /*0450*/ 	.word	0x00004240


	//   ....[103]....
        /*0454*/ 	.word	0x00004280


	//   ....[104]....
        /*0458*/ 	.word	0x000042d0


	//   ....[105]....
        /*045c*/ 	.word	0x00004310


	//   ....[106]....
        /*0460*/ 	.word	0x00004350


	//   ....[107]....
        /*0464*/ 	.word	0x00004390


	//   ....[108]....
        /*0468*/ 	.word	0x000043d0


	//   ....[109]....
        /*046c*/ 	.word	0x00004410


	//   ....[110]....
        /*0470*/ 	.word	0x00004450


	//   ....[111]....
        /*0474*/ 	.word	0x00004490


	//   ....[112]....
        /*0478*/ 	.word	0x000044f0


	//   ....[113]....
        /*047c*/ 	.word	0x00004530


	//   ....[114]....
        /*0480*/ 	.word	0x00004570


	//   ....[115]....
        /*0484*/ 	.word	0x00004590


	//   ....[116]....
        /*0488*/ 	.word	0x000045f0


	//   ....[117]....
        /*048c*/ 	.word	0x00004610


	//   ....[118]....
        /*0490*/ 	.word	0x00004650


	//   ....[119]....
        /*0494*/ 	.word	0x000046a0


	//   ....[120]....
        /*0498*/ 	.word	0x00004960


	//   ....[121]....
        /*049c*/ 	.word	0x00004970


	//   ....[122]....
        /*04a0*/ 	.word	0x000049b0


	//   ....[123]....
        /*04a4*/ 	.word	0x00004a00


	//   ....[124]....
        /*04a8*/ 	.word	0x00004ad0


	//   ....[125]....
        /*04ac*/ 	.word	0x00004b60


	//   ....[126]....
        /*04b0*/ 	.word	0x00004b80


	//   ....[127]....
        /*04b4*/ 	.word	0x00004bd0


	//   ....[128]....
        /*04b8*/ 	.word	0x00004c80


	//   ....[129]....
        /*04bc*/ 	.word	0x00004cd0


	//   ....[130]....
        /*04c0*/ 	.word	0x00004da0


	//   ....[131]....
        /*04c4*/ 	.word	0x00004df0


	//----- nvinfo : EIATTR_EXIT_INSTR_OFFSETS
	.align		4
.L_32:
        /*04c8*/ 	.byte	0x04, 0x1c
        /*04ca*/ 	.short	(.L_34 - .L_33)


	//   ....[0]....
.L_33:
        /*04cc*/ 	.word	0x00005ae0


	//----- nvinfo : EIATTR_REQNTID
	.align		4
.L_34:
        /*04d0*/ 	.byte	0x04, 0x10
        /*04d2*/ 	.short	(.L_36 - .L_35)
.L_35:
        /*04d4*/ 	.word	0x00000200
        /*04d8*/ 	.word	0x00000001
        /*04dc*/ 	.word	0x00000001


	//----- nvinfo : EIATTR_CBANK_PARAM_SIZE
	.align		4
.L_36:
        /*04e0*/ 	.byte	0x03, 0x19
        /*04e2*/ 	.short	0x0040


	//----- nvinfo : EIATTR_PARAM_CBANK
	.align		4
        /*04e4*/ 	.byte	0x04, 0x0a
        /*04e6*/ 	.short	(.L_38 - .L_37)
	.align		4
.L_37:
        /*04e8*/ 	.word	index@(.nv.constant0.triton_red_fused_convolution_native_layer_norm_32)
        /*04ec*/ 	.short	0x0210
        /*04ee*/ 	.short	0x0040


	//----- nvinfo : EIATTR_SW_WAR
	.align		4
.L_38:
        /*04f0*/ 	.byte	0x04, 0x36
        /*04f2*/ 	.short	(.L_40 - .L_39)
.L_39:
        /*04f4*/ 	.word	0x00000008
.L_40:


//--------------------- .nv.callgraph             --------------------------
	.section	.nv.callgraph,"",@"SHT_CUDA_CALLGRAPH"
	.align	4
	.sectionentsize	8
	.align		4
        /*0000*/ 	.word	0x00000000
	.align		4
        /*0004*/ 	.word	0xffffffff
	.align		4
        /*0008*/ 	.word	0x00000000
	.align		4
        /*000c*/ 	.word	0xfffffffe
	.align		4
        /*0010*/ 	.word	0x00000000
	.align		4
        /*0014*/ 	.word	0xfffffffd
	.align		4
        /*0018*/ 	.word	0x00000000
	.align		4
        /*001c*/ 	.word	0xfffffffc


//--------------------- .nv.constant4             --------------------------
	.section	.nv.constant4,"a",@progbits
	.align	8
	.align		8
.nv.constant4:
        /*0000*/ 	.dword	_$_str


//--------------------- .text.triton_red_fused_convolution_native_layer_norm_32 --------------------------
	.section	.text.triton_red_fused_convolution_native_layer_norm_32,"ax",@progbits
	.sectionflags	@"SHF_BARRIERS=1"
	.align	128
        .global         triton_red_fused_convolution_native_layer_norm_32
        .type           triton_red_fused_convolution_native_layer_norm_32,@function
        .size           triton_red_fused_convolution_native_layer_norm_32,(.L_x_4 - triton_red_fused_convolution_native_layer_norm_32)
        .other          triton_red_fused_convolution_native_layer_norm_32,@"STO_CUDA_ENTRY STV_DEFAULT"
triton_red_fused_convolution_native_layer_norm_32:
.text.triton_red_fused_convolution_native_layer_norm_32:
[----:B------:R-:W0:Y:S02]  /*0000*/  LDC R1, c[0x0][0x28] ;  /* 0x00000a00ff017b82 */ /* 0x000e240000000800 */
[----:B------:R-:W1:Y:S01]  /*0010*/  S2R R28, SR_TID.X ;  /* 0x00000000001c7919 */ /* 0x000e620000002100 */
[----:B------:R-:W2:Y:S01]  /*0020*/  S2UR UR5, SR_CgaCtaId ;  /* 0x00000000000579c3 */ /* 0x000ea20000008800 */
[----:B------:R-:W-:Y:S01]  /*0030*/  UMOV UR4, 0x400 ;  /* 0x0000040000047882 */ /* 0x000fe20000000000 */
[----:B------:R-:W-:Y:S01]  /*0040*/  HFMA2.MMA R18, -RZ, RZ, 0, 4.57763671875e-05 ;  /* 0x00000300ff127435 */ /* 0x000fe200000001ff */
[----:B------:R-:W3:Y:S01]  /*0050*/  S2R R53, SR_CTAID.X ;  /* 0x0000000000357919 */ /* 0x000ee20000002500 */
[----:B------:R-:W-:Y:S01]  /*0060*/  HFMA2.MMA R54, -RZ, RZ, 0, 0 ;  /* 0x00000000ff367435 */ /* 0x000fe200000001ff */
[----:B------:R-:W-:Y:S01]  /*0070*/  PLOP3.LUT P0, PT, PT, PT, PT, 0x80, 0x0 ;  /* 0x000000000000781c */ /* 0x000fe20003f0f070 */
[----:B------:R-:W-:Y:S01]  /*0080*/  HFMA2.MMA R29, -RZ, RZ, 0, 0 ;  /* 0x00000000ff1d7435 */ /* 0x000fe200000001ff */
[----:B------:R-:W-:Y:S02]  /*0090*/  MOV R13, RZ ;  /* 0x000000ff000d7202 */ /* 0x000fe40000000f00 */
[----:B------:R-:W-:-:S02]  /*00a0*/  CS2R R44, SRZ ;  /* 0x00000000002c7805 */ /* 0x000fc4000001ff00 */
[----:B------:R-:W-:Y:S02]  /*00b0*/  CS2R R42, SRZ ;  /* 0x00000000002a7805 */ /* 0x000fe4000001ff00 */
[----:B------:R-:W-:Y:S02]  /*00c0*/  CS2R R40, SRZ ;  /* 0x0000000000287805 */ /* 0x000fe4000001ff00 */
[----:B------:R-:W-:Y:S02]  /*00d0*/  CS2R R38, SRZ ;  /* 0x0000000000267805 */ /* 0x000fe4000001ff00 */
[----:B------:R-:W-:Y:S02]  /*00e0*/  CS2R R36, SRZ ;  /* 0x0000000000247805 */ /* 0x000fe4000001ff00 */
[----:B------:R-:W-:Y:S02]  /*00f0*/  MOV R52, RZ ;  /* 0x000000ff00347202 */ /* 0x000fe40000000f00 */
[----:B------:R-:W-:-:S02]  /*0100*/  CS2R R50, SRZ ;  /* 0x0000000000327805 */ /* 0x000fc4000001ff00 */
[----:B------:R-:W-:Y:S02]  /*0110*/  CS2R R48, SRZ ;  /* 0x0000000000307805 */ /* 0x000fe4000001ff00 */
[----:B------:R-:W-:Y:S02]  /*0120*/  CS2R R46, SRZ ;  /* 0x00000000002e7805 */ /* 0x000fe4000001ff00 */
[----:B------:R-:W-:Y:S02]  /*0130*/  CS2R R34, SRZ ;  /* 0x0000000000227805 */ /* 0x000fe4000001ff00 */
[----:B------:R-:W-:Y:S02]  /*0140*/  CS2R R32, SRZ ;  /* 0x0000000000207805 */ /* 0x000fe4000001ff00 */
[----:B------:R-:W-:Y:S01]  /*0150*/  CS2R R30, SRZ ;  /* 0x00000000001e7805 */ /* 0x000fe2000001ff00 */
[----:B------:R-:W-:Y:S01]  /*0160*/  ULDC.64 UR8, c[0x0][0x208] ;  /* 0x0000820000087ab9 */ /* 0x000fe20000000a00 */
[----:B------:R-:W-:Y:S01]  /*0170*/  ULDC.64 UR6, c[0x0][0x218] ;  /* 0x0000860000067ab9 */ /* 0x000fe20000000a00 */
[----:B--2---:R-:W-:Y:S01]  /*0180*/  UPRMT UR4, UR5, 0x654, UR4 ;  /* 0x0000065405047896 */ /* 0x004fe20008000004 */
[----:B-1----:R-:W-:-:S02]  /*0190*/  SHF.L.U32 R0, R28, 0x4, RZ ;  /* 0x000000041c007819 */ /* 0x002fc400000006ff */
[----:B------:R-:W-:Y:S02]  /*01a0*/  SHF.R.U32.HI R27, RZ, 0x3, R28 ;  /* 0x00000003ff1b7819 */ /* 0x000fe4000001161c */
[----:B---3--:R-:W-:Y:S02]  /*01b0*/  SHF.L.U32 R53, R53, 0x3, RZ ;  /* 0x0000000335357819 */ /* 0x008fe400000006ff */
[----:B------:R-:W-:Y:S02]  /*01c0*/  LOP3.LUT R3, R0, 0x1ff0, RZ, 0xc0, !PT ;  /* 0x00001ff000037812 */ /* 0x000fe400078ec0ff */
[----:B------:R-:W-:Y:S02]  /*01d0*/  LOP3.LUT R26, R27, 0x30, RZ, 0xc0, !PT ;  /* 0x000000301b1a7812 */ /* 0x000fe400078ec0ff */
[----:B------:R-:W-:Y:S02]  /*01e0*/  LOP3.LUT R25, R53, 0x7, R28, 0xf8, !PT ;  /* 0x0000000735197812 */ /* 0x000fe400078ef81c */
[----:B------:R-:W-:-:S02]  /*01f0*/  IADD3 R26, R3, UR4, R26 ;  /* 0x00000004031a7c10 */ /* 0x000fc4000fffe01a */
[----:B------:R-:W-:Y:S02]  /*0200*/  LEA.HI R3, R25, R25, RZ, 0x1 ;  /* 0x0000001919037211 */ /* 0x000fe400078f08ff */
[----:B------:R-:W-:Y:S02]  /*0210*/  SHF.R.U32.HI R22, RZ, 0x7, R28 ;  /* 0x00000007ff167819 */ /* 0x000fe4000001161c */
[----:B------:R-:W-:Y:S02]  /*0220*/  SHF.R.S32.HI R20, RZ, 0x1, R3 ;  /* 0x00000001ff147819 */ /* 0x000fe40000011403 */
[----:B------:R-:W-:Y:S02]  /*0230*/  SGXT.U32 R22, R22, 0x2 ;  /* 0x000000021616781a */ /* 0x000fe40000000000 */
[----:B------:R-:W-:Y:S02]  /*0240*/  SHF.L.U32 R24, R28, 0x2, RZ ;  /* 0x000000021c187819 */ /* 0x000fe400000006ff */
[----:B------:R-:W-:-:S02]  /*0250*/  LEA.HI R3, R3, R20, RZ, 0x1 ;  /* 0x0000001403037211 */ /* 0x000fc400078f08ff */
[----:B------:R-:W-:Y:S02]  /*0260*/  LOP3.LUT R19, R53, R22, RZ, 0xfc, !PT ;  /* 0x0000001635137212 */ /* 0x000fe400078efcff */
[----:B------:R-:W-:Y:S02]  /*0270*/  LOP3.LUT R21, R28, 0x1ff, RZ, 0xc0, !PT ;  /* 0x000001ff1c157812 */ /* 0x000fe400078ec0ff */
[----:B------:R-:W-:Y:S01]  /*0280*/  LOP3.LUT R55, R24, 0x1fc, RZ, 0xc0, !PT ;  /* 0x000001fc18377812 */ /* 0x000fe200078ec0ff */
[----:B------:R-:W-:Y:S01]  /*0290*/  IMAD R18, R19, R18, 0xc00 ;  /* 0x00000c0013127424 */ /* 0x000fe200078e0212 */
[----:B------:R-:W-:Y:S02]  /*02a0*/  LOP3.LUT R3, R3, 0xfffffffe, RZ, 0xc0, !PT ;  /* 0xfffffffe03037812 */ /* 0x000fe400078ec0ff */
[----:B------:R-:W-:Y:S02]  /*02b0*/  LOP3.LUT R23, R28, 0x7, RZ, 0xc0, !PT ;  /* 0x000000071c177812 */ /* 0x000fe400078ec0ff */
[----:B------:R-:W-:-:S02]  /*02c0*/  LEA R21, R21, UR4, 0x2 ;  /* 0x0000000415157c11 */ /* 0x000fc4000f8e10ff */
[----:B------:R-:W-:Y:S02]  /*02d0*/  IADD3 R89, R53, 0x1, RZ ;  /* 0x0000000135597810 */ /* 0x000fe40007ffe0ff */
[----:B------:R-:W-:Y:S02]  /*02e0*/  IADD3 R88, R53, 0x2, RZ ;  /* 0x0000000235587810 */ /* 0x000fe40007ffe0ff */
[----:B------:R-:W-:Y:S02]  /*02f0*/  IADD3 R87, R53, 0x3, RZ ;  /* 0x0000000335577810 */ /* 0x000fe40007ffe0ff */
[----:B------:R-:W-:Y:S02]  /*0300*/  IADD3 R86, R53, 0x4, RZ ;  /* 0x0000000435567810 */ /* 0x000fe40007ffe0ff */
[----:B------:R-:W-:Y:S02]  /*0310*/  IADD3 R85, R53, 0x5, RZ ;  /* 0x0000000535557810 */ /* 0x000fe40007ffe0ff */
[----:B------:R-:W-:-:S02]  /*0320*/  IADD3 R90, R53, 0x6, RZ ;  /* 0x00000006355a7810 */ /* 0x000fc40007ffe0ff */
[----:B------:R-:W-:Y:S02]  /*0330*/  IADD3 R91, R53, 0x7, RZ ;  /* 0x00000007355b7810 */ /* 0x000fe40007ffe0ff */
[----:B------:R-:W-:Y:S02]  /*0340*/  LEA R55, R55, UR4, 0x2 ;  /* 0x0000000437377c11 */ /* 0x000fe4000f8e10ff */
[----:B------:R-:W-:Y:S02]  /*0350*/  LOP3.LUT R70, R53, 0x4, R22, 0xfe, !PT ;  /* 0x0000000435467812 */ /* 0x000fe400078efe16 */
[----:B------:R-:W-:-:S07]  /*0360*/  IADD3 R0, R20, -R3, RZ ;  /* 0x8000000314007210 */ /* 0x000fce0007ffe0ff */
.L_x_1:
[----:B------:R-:W1:Y:S01]  /*0370*/  LDC.64 R2, c[0x0][0x210] ;  /* 0x00008400ff027b82 */ /* 0x000e620000000a00 */
[----:B------:R-:W-:Y:S02]  /*0380*/  LOP3.LUT R5, R13, 0x1fc, R24, 0xf8, !PT ;  /* 0x000001fc0d057812 */ /* 0x000fe400078ef818 */
[----:B------:R-:W-:Y:S02]  /*0390*/  CS2R R6, SRZ ;  /* 0x0000000000067805 */ /* 0x000fe4000001ff00 */
[----:B------:R-:W-:Y:S02]  /*03a0*/  CS2R R8, SRZ ;  /* 0x0000000000087805 */ /* 0x000fe4000001ff00 */
[----:B------:R-:W-:Y:S02]  /*03b0*/  CS2R R10, SRZ ;  /* 0x00000000000a7805 */ /* 0x000fe4000001ff00 */
[----:B------:R-:W-:Y:S01]  /*03c0*/  ISETP.GE.U32.AND P2, PT, R5, 0x300, PT ;  /* 0x000003000500780c */ /* 0x000fe20003f46070 */
[----:B------:R-:W-:Y:S01]  /*03d0*/  IMAD R17, R19, 0x300, R5 ;  /* 0x0000030013117824 */ /* 0x000fe200078e0205 */
[----:B------:R-:W-:-:S02]  /*03e0*/  IADD3 R5, R18, R5, RZ ;  /* 0x0000000512057210 */ /* 0x000fc40007ffe0ff */
[----:B------:R-:W-:-:S04]  /*03f0*/  ISETP.GE.U32.AND.EX P2, PT, R54, RZ, PT, P2 ;  /* 0x000000ff3600720c */ /* 0x000fc80003f46120 */
[----:B------:R-:W-:Y:S02]  /*0400*/  ISETP.LT.AND P3, PT, R19, 0x10, !P2 ;  /* 0x000000101300780c */ /* 0x000fe40005761270 */
[----:B------:R-:W-:Y:S01]  /*0410*/  ISETP.LT.AND P2, PT, R70, 0x10, !P2 ;  /* 0x000000104600780c */ /* 0x000fe20005741270 */
[----:B-1----:R-:W-:-:S04]  /*0420*/  IMAD.WIDE R16, R17, 0x4, R2 ;  /* 0x0000000411107825 */ /* 0x002fc800078e0202 */
[----:B------:R-:W-:Y:S01]  /*0430*/  IMAD.WIDE R2, R5, 0x4, R2 ;  /* 0x0000000405027825 */ /* 0x000fe200078e0202 */
[----:B------:R-:W-:-:S07]  /*0440*/  CS2R R4, SRZ ;  /* 0x0000000000047805 */ /* 0x000fce000001ff00 */
[----:B------:R-:W2:Y:S04]  /*0450*/  @P2 LDG.E.EF.128 R8, desc[UR8][R2.64] ;  /* 0x0000000802082981 */ /* 0x000ea8000c0e1d00 */
[----:B------:R-:W3:Y:S01]  /*0460*/  @P3 LDG.E.EF.128 R4, desc[UR8][R16.64] ;  /* 0x0000000810043981 */ /* 0x000ee2000c0e1d00 */
[----:B------:R-:W-:-:S04]  /*0470*/  LOP3.LUT R13, R13, 0x1ff, R28, 0xf8, !PT ;  /* 0x000001ff0d0d7812 */ /* 0x000fc800078ef81c */
[----:B------:R-:W-:-:S04]  /*0480*/  ISETP.GE.U32.AND P1, PT, R13, 0x300, PT ;  /* 0x000003000d00780c */ /* 0x000fc80003f26070 */
[----:B------:R-:W-:Y:S02]  /*0490*/  ISETP.GE.U32.AND.EX P1, PT, R54, RZ, PT, P1 ;  /* 0x000000ff3600720c */ /* 0x000fe40003f26110 */
[C---:B------:R-:W-:Y:S02]  /*04a0*/  LEA R56, P4, R13.reuse, UR6, 0x2 ;  /* 0x000000060d387c11 */ /* 0x040fe4000f8810ff */
[----:B------:R-:W-:Y:S02]  /*04b0*/  MOV R12, RZ ;  /* 0x000000ff000c7202 */ /* 0x000fe40000000f00 */
[----:B------:R-:W-:Y:S01]  /*04c0*/  LEA.HI.X R57, R13, UR7, R54, 0x2, P4 ;  /* 0x000000070d397c11 */ /* 0x000fe2000a0f1436 */
[----:B------:R-:W-:Y:S01]  /*04d0*/  BAR.SYNC.DEFER_BLOCKING 0x0 ;  /* 0x0000000000007b1d */ /* 0x000fe20000010000 */
[----:B---3--:R-:W-:Y:S02]  /*04e0*/  SEL R4, R4, RZ, P3 ;  /* 0x000000ff04047207 */ /* 0x008fe40001800000 */
[----:B------:R-:W-:-:S02]  /*04f0*/  SEL R5, R5, RZ, P3 ;  /* 0x000000ff05057207 */ /* 0x000fc40001800000 */
[----:B------:R-:W-:Y:S02]  /*0500*/  SEL R6, R6, RZ, P3 ;  /* 0x000000ff06067207 */ /* 0x000fe40001800000 */
[----:B------:R-:W-:-:S05]  /*0510*/  SEL R7, R7, RZ, P3 ;  /* 0x000000ff07077207 */ /* 0x000fca0001800000 */
[----:B------:R-:W-:Y:S01]  /*0520*/  STS.128 [R26], R4 ;  /* 0x000000041a007388 */ /* 0x000fe20000000c00 */
[----:B------:R-:W-:Y:S01]  /*0530*/  BAR.SYNC.DEFER_BLOCKING 0x0 ;  /* 0x0000000000007b1d */ /* 0x000fe20000010000 */
[----:B--2---:R-:W-:Y:S02]  /*0540*/  SEL R8, R8, RZ, P2 ;  /* 0x000000ff08087207 */ /* 0x004fe40001000000 */
[----:B------:R-:W-:-:S03]  /*0550*/  SEL R9, R9, RZ, P2 ;  /* 0x000000ff09097207 */ /* 0x000fc60001000000 */
[----:B------:R-:W-:Y:S04]  /*0560*/  LDS R63, [R21] ;  /* 0x00000000153f7984 */ /* 0x000fe80000000800 */
[----:B------:R-:W-:Y:S04]  /*0570*/  LDS R62, [R21+0x810] ;  /* 0x00081000153e7984 */ /* 0x000fe80000000800 */
[----:B------:R-:W-:Y:S04]  /*0580*/  LDS R65, [R21+0x1020] ;  /* 0x0010200015417984 */ /* 0x000fe80000000800 */
[----:B------:R-:W-:Y:S01]  /*0590*/  LDS R64, [R21+0x1830] ;  /* 0x0018300015407984 */ /* 0x000fe20000000800 */
[----:B------:R-:W-:-:S02]  /*05a0*/  SEL R10, R10, RZ, P2 ;  /* 0x000000ff0a0a7207 */ /* 0x000fc40001000000 */
[----:B------:R-:W-:Y:S01]  /*05b0*/  SEL R11, R11, RZ, P2 ;  /* 0x000000ff0b0b7207 */ /* 0x000fe20001000000 */
[----:B------:R-:W-:Y:S06]  /*05c0*/  BAR.SYNC.DEFER_BLOCKING 0x0 ;  /* 0x0000000000007b1d */ /* 0x000fec0000010000 */
[----:B------:R-:W-:Y:S02]  /*05d0*/  STS.128 [R26], R8 ;  /* 0x000000081a007388 */ /* 0x000fe40000000c00 */
[----:B------:R-:W-:Y:S06]  /*05e0*/  BAR.SYNC.DEFER_BLOCKING 0x0 ;  /* 0x0000000000007b1d */ /* 0x000fec0000010000 */
[----:B------:R-:W2:Y:S04]  /*05f0*/  @!P1 LDG.E.EL R12, desc[UR8][R56.64] ;  /* 0x00000008380c9981 */ /* 0x000ea8000c2e1900 */
[----:B------:R-:W1:Y:S04]  /*0600*/  LDS R58, [R21] ;  /* 0x00000000153a7984 */ /* 0x000e680000000800 */
[----:B------:R-:W3:Y:S04]  /*0610*/  LDS R59, [R21+0x810] ;  /* 0x00081000153b7984 */ /* 0x000ee80000000800 */
[----:B------:R-:W4:Y:S04]  /*0620*/  LDS R60, [R21+0x1020] ;  /* 0x00102000153c7984 */ /* 0x000f280000000800 */
[----:B------:R-:W5:Y:S01]  /*0630*/  LDS R61, [R21+0x1830] ;  /* 0x00183000153d7984 */ /* 0x000f620000000800 */
[----:B------:R-:W-:-:S02]  /*0640*/  CS2R R76, SRZ ;  /* 0x00000000004c7805 */ /* 0x000fc4000001ff00 */
[----:B------:R-:W-:Y:S02]  /*0650*/  MOV R74, RZ ;  /* 0x000000ff004a7202 */ /* 0x000fe40000000f00 */
[----:B------:R-:W-:Y:S02]  /*0660*/  CS2R R78, SRZ ;  /* 0x00000000004e7805 */ /* 0x000fe4000001ff00 */
[----:B------:R-:W-:Y:S02]  /*0670*/  CS2R R80, SRZ ;  /* 0x0000000000507805 */ /* 0x000fe4000001ff00 */
[----:B------:R-:W-:Y:S02]  /*0680*/  MOV R83, RZ ;  /* 0x000000ff00537202 */ /* 0x000fe40000000f00 */
[----:B------:R-:W-:Y:S01]  /*0690*/  MOV R67, 0x3f800000 ;  /* 0x3f80000000437802 */ /* 0x000fe20000000f00 */
[----:B------:R-:W-:Y:S01]  /*06a0*/  BAR.SYNC.DEFER_BLOCKING 0x0 ;  /* 0x0000000000007b1d */ /* 0x000fe20000010000 */
[----:B------:R-:W-:-:S02]  /*06b0*/  ISETP.LT.AND P4, PT, R53, 0x10, !P1 ;  /* 0x000000103500780c */ /* 0x000fc40004f81270 */
[----:B------:R-:W-:Y:S02]  /*06c0*/  MOV R69, 0x3f800000 ;  /* 0x3f80000000457802 */ /* 0x000fe40000000f00 */
[----:B------:R-:W-:Y:S02]  /*06d0*/  MOV R71, 0x3f800000 ;  /* 0x3f80000000477802 */ /* 0x000fe40000000f00 */
[----:B------:R-:W-:Y:S02]  /*06e0*/  MOV R82, 0x3f800000 ;  /* 0x3f80000000527802 */ /* 0x000fe40000000f00 */
[----:B------:R-:W-:Y:S02]  /*06f0*/  MOV R84, 0x3f800000 ;  /* 0x3f80000000547802 */ /* 0x000fe40000000f00 */
[----:B--2---:R-:W-:-:S05]  /*0700*/  SEL R66, R12, RZ, !P1 ;  /* 0x000000ff0c427207 */ /* 0x004fca0004800000 */
[----:B------:R2:W-:Y:S01]  /*0710*/  STS [R21], R66 ;  /* 0x0000004215007388 */ /* 0x0005e20000000800 */
[----:B------:R-:W-:Y:S06]  /*0720*/  BAR.SYNC.DEFER_BLOCKING 0x0 ;  /* 0x0000000000007b1d */ /* 0x000fec0000010000 */
[----:B------:R0:W0:Y:S01]  /*0730*/  LDS.128 R12, [R55] ;  /* 0x00000000370c7984 */ /* 0x0000220000000c00 */
[--C-:B-1----:R-:W-:Y:S01]  /*0740*/  FADD R57, R58, R66.reuse ;  /* 0x000000423a397221 */ /* 0x102fe20000000000 */
[--C-:B---3--:R-:W-:Y:S01]  /*0750*/  FADD R56, R59, R66.reuse ;  /* 0x000000423b387221 */ /* 0x108fe20000000000 */
[--C-:B------:R-:W-:Y:S01]  /*0760*/  FADD R63, R63, R66.reuse ;  /* 0x000000423f3f7221 */ /* 0x100fe20000000000 */
[--C-:B------:R-:W-:Y:S01]  /*0770*/  FADD R62, R62, R66.reuse ;  /* 0x000000423e3e7221 */ /* 0x100fe20000000000 */
[--C-:B------:R-:W-:Y:S01]  /*0780*/  FADD R65, R65, R66.reuse ;  /* 0x0000004241417221 */ /* 0x100fe20000000000 */
[--C-:B------:R-:W-:Y:S01]  /*0790*/  FADD R64, R64, R66.reuse ;  /* 0x0000004240407221 */ /* 0x100fe20000000000 */
[--C-:B----4-:R-:W-:Y:S01]  /*07a0*/  FADD R59, R60, R66.reuse ;  /* 0x000000423c3b7221 */ /* 0x110fe20000000000 */
[----:B-----5:R-:W-:Y:S01]  /*07b0*/  FADD R58, R61, R66 ;  /* 0x000000423d3a7221 */ /* 0x020fe20000000000 */
[----:B------:R-:W-:-:S02]  /*07c0*/  MOV R60, 0x3f800000 ;  /* 0x3f800000003c7802 */ /* 0x000fc40000000f00 */
[----:B------:R-:W-:Y:S02]  /*07d0*/  MOV R61, 0x3f800000 ;  /* 0x3f800000003d7802 */ /* 0x000fe40000000f00 */
[----:B--2---:R-:W-:Y:S01]  /*07e0*/  MOV R66, 0x3f800000 ;  /* 0x3f80000000427802 */ /* 0x004fe20000000f00 */
[----:B------:R-:W-:Y:S06]  /*07f0*/  @P0 BRA `(.L_x_0) ;  /* 0x0000000400e00947 */ /* 0x000fec0003800000 */
[----:B------:R-:W-:Y:S01]  /*0800*/  FADD R67, R44, 1 ;  /* 0x3f8000002c437421 */ /* 0x000fe20000000000 */
[----:B------:R-:W-:Y:S01]  /*0810*/  FADD R77, R63, -R36 ;  /* 0x800000243f4d7221 */ /* 0x000fe20000000000 */
[----:B------:R-:W-:Y:S01]  /*0820*/  FADD R60, R43, 1 ;  /* 0x3f8000002b3c7421 */ /* 0x000fe20000000000 */
[----:B------:R-:W-:Y:S01]  /*0830*/  FADD R74, R62, -R35 ;  /* 0x800000233e4a7221 */ /* 0x000fe20000000000 */
[C---:B------:R-:W-:Y:S01]  /*0840*/  FMUL R66, R67.reuse, 0.25 ;  /* 0x3e80000043427820 */ /* 0x040fe20000400000 */
[----:B------:R-:W-:Y:S01]  /*0850*/  FSETP.GEU.AND P6, PT, |R67|, 1.175494350822287508e-38, PT ;  /* 0x008000004300780b */ /* 0x000fe20003fce200 */
[----:B------:R-:W-:Y:S01]  /*0860*/  FMUL R68, R77, 0.25 ;  /* 0x3e8000004d447820 */ /* 0x000fe20000400000 */
[----:B------:R-:W-:Y:S01]  /*0870*/  FSETP.GT.AND P5, PT, |R67|, 8.50705917302346158658e+37, PT ;  /* 0x7e8000004300780b */ /* 0x000fe20003fa4200 */
[----:B------:R-:W-:Y:S01]  /*0880*/  FMUL R71, R60, 0.25 ;  /* 0x3e8000003c477820 */ /* 0x000fe20000400000 */
[----:B------:R-:W-:Y:S01]  /*0890*/  FMUL R73, R74, 0.25 ;  /* 0x3e8000004a497820 */ /* 0x000fe20000400000 */
[----:B------:R-:W-:Y:S01]  /*08a0*/  FADD R61, R42, 1 ;  /* 0x3f8000002a3d7421 */ /* 0x000fe20000000000 */
[----:B------:R-:W-:Y:S01]  /*08b0*/  FSEL R69, R66, R67, P5 ;  /* 0x0000004342457208 */ /* 0x000fe20002800000 */
[----:B------:R-:W-:Y:S01]  /*08c0*/  FADD R79, R65, -R34 ;  /* 0x80000022414f7221 */ /* 0x000fe20000000000 */
[----:B------:R-:W-:Y:S01]  /*08d0*/  FSEL R68, R68, R77, P5 ;  /* 0x0000004d44447208 */ /* 0x000fe20002800000 */
[----:B------:R-:W-:Y:S01]  /*08e0*/  FMUL R66, R61, 0.25 ;  /* 0x3e8000003d427820 */ /* 0x000fe20000400000 */
[----:B------:R-:W-:Y:S01]  /*08f0*/  FSETP.GEU.AND P5, PT, |R60|, 1.175494350822287508e-38, PT ;  /* 0x008000003c00780b */ /* 0x000fe20003fae200 */
[----:B------:R-:W-:Y:S01]  /*0900*/  FMUL R72, R79, 0.25 ;  /* 0x3e8000004f487820 */ /* 0x000fe20000400000 */
[----:B------:R-:W-:Y:S01]  /*0910*/  FADD R76, R64, -R33 ;  /* 0x80000021404c7221 */ /* 0x000fe20000000000 */
[----:B------:R-:W-:Y:S01]  /*0920*/  @!P6 FMUL R69, R69, 16777216 ;  /* 0x4b8000004545e820 */ /* 0x000fe20000400000 */
[----:B------:R-:W-:Y:S01]  /*0930*/  @!P6 FMUL R68, R68, 16777216 ;  /* 0x4b8000004444e820 */ /* 0x000fe20000400000 */
[----:B------:R-:W-:-:S04]  /*0940*/  FSETP.GT.AND P6, PT, |R60|, 8.50705917302346158658e+37, PT ;  /* 0x7e8000003c00780b */ /* 0x000fc80003fc4200 */
[----:B------:R-:W-:Y:S01]  /*0950*/  FSEL R71, R71, R60, P6 ;  /* 0x0000003c47477208 */ /* 0x000fe20003000000 */
[----:B------:R-:W1:Y:S01]  /*0960*/  MUFU.RCP R69, R69 ;  /* 0x0000004500457308 */ /* 0x000e620000001000 */
[----:B------:R-:W-:Y:S02]  /*0970*/  FSEL R73, R73, R74, P6 ;  /* 0x0000004a49497208 */ /* 0x000fe40003000000 */
[----:B------:R-:W-:Y:S01]  /*0980*/  FSETP.GEU.AND P6, PT, |R61|, 1.175494350822287508e-38, PT ;  /* 0x008000003d00780b */ /* 0x000fe20003fce200 */
[----:B------:R-:W-:Y:S02]  /*0990*/  @!P5 FMUL R71, R71, 16777216 ;  /* 0x4b8000004747d820 */ /* 0x000fe40000400000 */
[----:B------:R-:W-:Y:S01]  /*09a0*/  @!P5 FMUL R73, R73, 16777216 ;  /* 0x4b8000004949d820 */ /* 0x000fe20000400000 */
[----:B------:R-:W-:-:S04]  /*09b0*/  FSETP.GT.AND P5, PT, |R61|, 8.50705917302346158658e+37, PT ;  /* 0x7e8000003d00780b */ /* 0x000fc80003fa4200 */
[----:B------:R-:W-:Y:S01]  /*09c0*/  FSEL R75, R66, R61, P5 ;  /* 0x0000003d424b7208 */ /* 0x000fe20002800000 */
[----:B------:R-:W-:Y:S01]  /*09d0*/  FADD R66, R41, 1 ;  /* 0x3f80000029427421 */ /* 0x000fe20000000000 */
[----:B------:R-:W-:Y:S02]  /*09e0*/  FSEL R78, R72, R79, P5 ;  /* 0x0000004f484e7208 */ /* 0x000fe40002800000 */
[----:B------:R2:W3:Y:S01]  /*09f0*/  MUFU.RCP R72, R71 ;  /* 0x0000004700487308 */ /* 0x0004e20000001000 */
[----:B------:R-:W-:Y:S01]  /*0a00*/  @!P6 FMUL R75, R75, 16777216 ;  /* 0x4b8000004b4be820 */ /* 0x000fe20000400000 */
[----:B------:R-:W-:Y:S01]  /*0a10*/  FSETP.GEU.AND P5, PT, |R66|, 1.175494350822287508e-38, PT ;  /* 0x008000004200780b */ /* 0x000fe20003fae200 */
[----:B------:R-:W-:Y:S01]  /*0a20*/  @!P6 FMUL R78, R78, 16777216 ;  /* 0x4b8000004e4ee820 */ /* 0x000fe20000400000 */
[C---:B------:R-:W-:Y:S01]  /*0a30*/  FMUL R81, R66.reuse, 0.25 ;  /* 0x3e80000042517820 */ /* 0x040fe20000400000 */
[----:B------:R-:W-:Y:S01]  /*0a40*/  FSETP.GT.AND P6, PT, |R66|, 8.50705917302346158658e+37, PT ;  /* 0x7e8000004200780b */ /* 0x000fe20003fc4200 */
[----:B-1----:R-:W-:Y:S01]  /*0a50*/  FFMA R68, R69, R68, R36 ;  /* 0x0000004445447223 */ /* 0x002fe20000000024 */
[----:B------:R-:W-:Y:S01]  /*0a60*/  FMUL R69, R76, 0.25 ;  /* 0x3e8000004c457820 */ /* 0x000fe20000400000 */
[----:B------:R-:W1:Y:S01]  /*0a70*/  MUFU.RCP R75, R75 ;  /* 0x0000004b004b7308 */ /* 0x000e620000001000 */
[----:B------:R-:W-:Y:S01]  /*0a80*/  FSEL R81, R81, R66, P6 ;  /* 0x0000004251517208 */ /* 0x000fe20003000000 */
[----:B--2---:R-:W-:Y:S01]  /*0a90*/  FADD R71, R38, 1 ;  /* 0x3f80000026477421 */ /* 0x004fe20000000000 */
[----:B------:R-:W-:Y:S01]  /*0aa0*/  FADD R63, R63, -R68 ;  /* 0x800000443f3f7221 */ /* 0x000fe20000000000 */
[----:B------:R-:W-:Y:S01]  /*0ab0*/  FSEL R82, R69, R76, P6 ;  /* 0x0000004c45527208 */ /* 0x000fe20003000000 */
[----:B------:R-:W-:-:S02]  /*0ac0*/  FADD R69, R40, 1 ;  /* 0x3f80000028457421 */ /* 0x000fc40000000000 */
[----:B------:R-:W-:Y:S01]  /*0ad0*/  @!P5 FMUL R81, R81, 16777216 ;  /* 0x4b8000005151d820 */ /* 0x000fe20000400000 */
[----:B---3--:R-:W-:Y:S01]  /*0ae0*/  FFMA R73, R72, R73, R35 ;  /* 0x0000004948497223 */ /* 0x008fe20000000023 */
[----:B------:R-:W-:Y:S01]  /*0af0*/  @!P5 FMUL R82, R82, 16777216 ;  /* 0x4b8000005252d820 */ /* 0x000fe20000400000 */
[C---:B------:R-:W-:Y:S01]  /*0b00*/  FSETP.GEU.AND P5, PT, |R69|.reuse, 1.175494350822287508e-38, PT ;  /* 0x008000004500780b */ /* 0x040fe20003fae200 */
[----:B------:R2:W3:Y:S01]  /*0b10*/  MUFU.RCP R80, R81 ;  /* 0x0000005100507308 */ /* 0x0004e20000001000 */
[----:B------:R-:W-:Y:S01]  /*0b20*/  FSETP.GT.AND P6, PT, |R69|, 8.50705917302346158658e+37, PT ;  /* 0x7e8000004500780b */ /* 0x000fe20003fc4200 */
[----:B------:R-:W-:Y:S01]  /*0b30*/  FFMA R77, R77, R63, R52 ;  /* 0x0000003f4d4d7223 */ /* 0x000fe20000000034 */
[----:B------:R-:W-:Y:S01]  /*0b40*/  FADD R62, R62, -R73 ;  /* 0x800000493e3e7221 */ /* 0x000fe20000000000 */
[----:B-1----:R-:W-:Y:S01]  /*0b50*/  FFMA R72, R75, R78, R34 ;  /* 0x0000004e4b487223 */ /* 0x002fe20000000022 */
[----:B------:R-:W-:Y:S02]  /*0b60*/  FMUL R78, R69, 0.25 ;  /* 0x3e800000454e7820 */ /* 0x000fe40000400000 */
[----:B------:R-:W-:Y:S01]  /*0b70*/  FFMA R74, R74, R62, R51 ;  /* 0x0000003e4a4a7223 */ /* 0x000fe20000000033 */
[----:B------:R-:W-:Y:S01]  /*0b80*/  FADD R62, R65, -R72 ;  /* 0x80000048413e7221 */ /* 0x000fe20000000000 */
[----:B--2---:R-:W-:Y:S01]  /*0b90*/  FADD R81, R57, -R32 ;  /* 0x8000002039517221 */ /* 0x004fe20000000000 */
[----:B------:R-:W-:-:S02]  /*0ba0*/  MOV R65, R72 ;  /* 0x0000004800417202 */ /* 0x000fc40000000f00 */
[----:B------:R-:W-:Y:S01]  /*0bb0*/  FFMA R79, R79, R62, R50 ;  /* 0x0000003e4f4f7223 */ /* 0x000fe20000000032 */
[----:B---3--:R-:W-:Y:S01]  /*0bc0*/  FFMA R75, R80, R82, R33 ;  /* 0x00000052504b7223 */ /* 0x008fe20000000021 */
[----:B------:R-:W-:Y:S01]  /*0bd0*/  FSEL R80, R78, R69, P6 ;  /* 0x000000454e507208 */ /* 0x000fe20003000000 */
[----:B------:R-:W-:Y:S01]  /*0be0*/  FMUL R78, R81, 0.25 ;  /* 0x3e800000514e7820 */ /* 0x000fe20000400000 */
[C---:B------:R-:W-:Y:S01]  /*0bf0*/  FMUL R82, R71.reuse, 0.25 ;  /* 0x3e80000047527820 */ /* 0x040fe20000400000 */
[----:B------:R-:W-:Y:S02]  /*0c00*/  FADD R64, R64, -R75 ;  /* 0x8000004b40407221 */ /* 0x000fe40000000000 */
[----:B------:R-:W-:Y:S01]  /*0c10*/  @!P5 FMUL R80, R80, 16777216 ;  /* 0x4b8000005050d820 */ /* 0x000fe20000400000 */
[----:B------:R-:W-:Y:S01]  /*0c20*/  FSEL R78, R78, R81, P6 ;  /* 0x000000514e4e7208 */ /* 0x000fe20003000000 */
[----:B------:R-:W-:Y:S01]  /*0c30*/  FFMA R76, R76, R64, R49 ;  /* 0x000000404c4c7223 */ /* 0x000fe20000000031 */
[C---:B------:R-:W-:Y:S01]  /*0c40*/  FSETP.GEU.AND P6, PT, |R71|.reuse, 1.175494350822287508e-38, PT ;  /* 0x008000004700780b */ /* 0x040fe20003fce200 */
[----:B------:R1:W2:Y:S01]  /*0c50*/  MUFU.RCP R83, R80 ;  /* 0x0000005000537308 */ /* 0x0002a20000001000 */
[----:B------:R-:W-:Y:S01]  /*0c60*/  MOV R64, R75 ;  /* 0x0000004b00407202 */ /* 0x000fe20000000f00 */
[----:B------:R-:W-:Y:S01]  /*0c70*/  @!P5 FMUL R78, R78, 16777216 ;  /* 0x4b8000004e4ed820 */ /* 0x000fe20000400000 */
[----:B------:R-:W-:-:S04]  /*0c80*/  FSETP.GT.AND P5, PT, |R71|, 8.50705917302346158658e+37, PT ;  /* 0x7e8000004700780b */ /* 0x000fc80003fa4200 */
[----:B------:R-:W-:Y:S01]  /*0c90*/  FSEL R84, R82, R71, P5 ;  /* 0x0000004752547208 */ /* 0x000fe20002800000 */
[----:B------:R-:W-:Y:S01]  /*0ca0*/  FADD R82, R39, 1 ;  /* 0x3f80000027527421 */ /* 0x000fe20000000000 */
[----:B-1----:R-:W-:-:S03]  /*0cb0*/  FADD R80, R58, -R29 ;  /* 0x8000001d3a507221 */ /* 0x002fc60000000000 */
[----:B------:R-:W-:Y:S01]  /*0cc0*/  @!P6 FMUL R84, R84, 16777216 ;  /* 0x4b8000005454e820 */ /* 0x000fe20000400000 */
[----:B--2---:R-:W-:Y:S01]  /*0cd0*/  FFMA R92, R83, R78, R32 ;  /* 0x0000004e535c7223 */ /* 0x004fe20000000020 */
[----:B------:R-:W-:Y:S01]  /*0ce0*/  FADD R78, R56, -R31 ;  /* 0x8000001f384e7221 */ /* 0x000fe20000000000 */
[----:B------:R-:W-:-:S03]  /*0cf0*/  FADD R83, R59, -R30 ;  /* 0x8000001e3b537221 */ /* 0x000fc60000000000 */
[----:B------:R-:W1:Y:S01]  /*0d00*/  MUFU.RCP R84, R84 ;  /* 0x0000005400547308 */ /* 0x000e620000001000 */
[----:B------:R-:W-:Y:S01]  /*0d10*/  FADD R57, R57, -R92 ;  /* 0x8000005c39397221 */ /* 0x000fe20000000000 */
[----:B------:R-:W-:Y:S01]  /*0d20*/  FMUL R63, R78, 0.25 ;  /* 0x3e8000004e3f7820 */ /* 0x000fe20000400000 */
[----:B------:R-:W-:Y:S02]  /*0d30*/  FMUL R62, R83, 0.25 ;  /* 0x3e800000533e7820 */ /* 0x000fe40000400000 */
[----:B------:R-:W-:Y:S02]  /*0d40*/  FFMA R81, R81, R57, R48 ;  /* 0x0000003951517223 */ /* 0x000fe40000000030 */
[----:B------:R-:W-:Y:S02]  /*0d50*/  FSEL R63, R63, R78, P5 ;  /* 0x0000004e3f3f7208 */ /* 0x000fe40002800000 */
[----:B------:R-:W-:-:S03]  /*0d60*/  FSETP.GT.AND P5, PT, |R82|, 8.50705917302346158658e+37, PT ;  /* 0x7e8000005200780b */ /* 0x000fc60003fa4200 */
[----:B------:R-:W-:Y:S01]  /*0d70*/  @!P6 FMUL R63, R63, 16777216 ;  /* 0x4b8000003f3fe820 */ /* 0x000fe20000400000 */
[----:B------:R-:W-:Y:S02]  /*0d80*/  FSETP.GEU.AND P6, PT, |R82|, 1.175494350822287508e-38, PT ;  /* 0x008000005200780b */ /* 0x000fe40003fce200 */
[----:B------:R-:W-:Y:S01]  /*0d90*/  FSEL R62, R62, R83, P5 ;  /* 0x000000533e3e7208 */ /* 0x000fe20002800000 */
[----:B-1----:R-:W-:Y:S01]  /*0da0*/  FFMA R93, R84, R63, R31 ;  /* 0x0000003f545d7223 */ /* 0x002fe2000000001f */
[----:B------:R-:W-:Y:S01]  /*0db0*/  FMUL R63, R82, 0.25 ;  /* 0x3e800000523f7820 */ /* 0x000fe20000400000 */
[----:B------:R-:W-:Y:S02]  /*0dc0*/  FADD R84, R37, 1 ;  /* 0x3f80000025547421 */ /* 0x000fe40000000000 */
[----:B------:R-:W-:Y:S02]  /*0dd0*/  FADD R56, R56, -R93 ;  /* 0x8000005d38387221 */ /* 0x000fe40000000000 */
[----:B------:R-:W-:Y:S01]  /*0de0*/  FSEL R63, R63, R82, P5 ;  /* 0x000000523f3f7208 */ /* 0x000fe20002800000 */
[C---:B------:R-:W-:Y:S01]  /*0df0*/  FMUL R57, R84.reuse, 0.25 ;  /* 0x3e80000054397820 */ /* 0x040fe20000400000 */
[----:B------:R-:W-:Y:S01]  /*0e00*/  FSETP.GT.AND P5, PT, |R84|, 8.50705917302346158658e+37, PT ;  /* 0x7e8000005400780b */ /* 0x000fe20003fa4200 */
[----:B------:R-:W-:Y:S01]  /*0e10*/  FFMA R78, R78, R56, R47 ;  /* 0x000000384e4e7223 */ /* 0x000fe2000000002f */
[----:B------:R-:W-:Y:S01]  /*0e20*/  @!P6 FMUL R62, R62, 16777216 ;  /* 0x4b8000003e3ee820 */ /* 0x000fe20000400000 */
[----:B------:R-:W-:Y:S01]  /*0e30*/  @!P6 FMUL R63, R63, 16777216 ;  /* 0x4b8000003f3fe820 */ /* 0x000fe20000400000 */
[----:B------:R-:W-:-:S02]  /*0e40*/  FSETP.GEU.AND P6, PT, |R84|, 1.175494350822287508e-38, PT ;  /* 0x008000005400780b */ /* 0x000fc40003fce200 */
[----:B------:R-:W-:-:S03]  /*0e50*/  FSEL R57, R57, R84, P5 ;  /* 0x0000005439397208 */ /* 0x000fc60002800000 */
[----:B------:R-:W1:Y:S08]  /*0e60*/  MUFU.RCP R63, R63 ;  /* 0x0000003f003f7308 */ /* 0x000e700000001000 */
[----:B------:R-:W-:-:S04]  /*0e70*/  @!P6 FMUL R57, R57, 16777216 ;  /* 0x4b8000003939e820 */ /* 0x000fc80000400000 */
[----:B------:R2:W3:Y:S01]  /*0e80*/  MUFU.RCP R56, R57 ;  /* 0x0000003900387308 */ /* 0x0004e20000001000 */
[----:B-1----:R-:W-:Y:S01]  /*0e90*/  FFMA R94, R63, R62, R30 ;  /* 0x0000003e3f5e7223 */ /* 0x002fe2000000001e */
[----:B------:R-:W-:Y:S02]  /*0ea0*/  MOV R63, R68 ;  /* 0x00000044003f7202 */ /* 0x000fe40000000f00 */
[----:B------:R-:W-:Y:S01]  /*0eb0*/  MOV R62, R73 ;  /* 0x00000049003e7202 */ /* 0x000fe20000000f00 */
[----:B------:R-:W-:Y:S01]  /*0ec0*/  FADD R59, R59, -R94 ;  /* 0x8000005e3b3b7221 */ /* 0x000fe20000000000 */
[----:B--2---:R-:W-:-:S03]  /*0ed0*/  MOV R57, R92 ;  /* 0x0000005c00397202 */ /* 0x004fc60000000f00 */
[----:B------:R-:W-:Y:S01]  /*0ee0*/  FFMA R83, R83, R59, R46 ;  /* 0x0000003b53537223 */ /* 0x000fe2000000002e */
[----:B------:R-:W-:-:S05]  /*0ef0*/  FMUL R59, R80, 0.25 ;  /* 0x3e800000503b7820 */ /* 0x000fca0000400000 */
[----:B------:R-:W-:-:S05]  /*0f00*/  FSEL R59, R59, R80, P5 ;  /* 0x000000503b3b7208 */ /* 0x000fca0002800000 */
[----:B------:R-:W-:-:S04]  /*0f10*/  @!P6 FMUL R59, R59, 16777216 ;  /* 0x4b8000003b3be820 */ /* 0x000fc80000400000 */
[----:B---3--:R-:W-:Y:S01]  /*0f20*/  FFMA R95, R56, R59, R29 ;  /* 0x0000003b385f7223 */ /* 0x008fe2000000001d */
[----:B------:R-:W-:-:S03]  /*0f30*/  MOV R59, R94 ;  /* 0x0000005e003b7202 */ /* 0x000fc60000000f00 */
[----:B------:R-:W-:Y:S01]  /*0f40*/  FADD R56, R58, -R95 ;  /* 0x8000005f3a387221 */ /* 0x000fe20000000000 */
[----:B------:R-:W-:-:S03]  /*0f50*/  MOV R58, R95 ;  /* 0x0000005f003a7202 */ /* 0x000fc60000000f00 */
[----:B------:R-:W-:Y:S01]  /*0f60*/  FFMA R80, R80, R56, R45 ;  /* 0x0000003850507223 */ /* 0x000fe2000000002d */
[----:B------:R-:W-:-:S07]  /*0f70*/  MOV R56, R93 ;  /* 0x0000005d00387202 */ /* 0x000fce0000000f00 */
.L_x_0:
[----:B0-----:R-:W-:Y:S01]  /*0f80*/  FADD R4, R4, R12 ;  /* 0x0000000c04047221 */ /* 0x001fe20000000000 */
[----:B------:R-:W-:Y:S01]  /*0f90*/  FADD R5, R5, R13 ;  /* 0x0000000d05057221 */ /* 0x000fe20000000000 */
[----:B------:R-:W-:Y:S01]  /*0fa0*/  FADD R6, R6, R14 ;  /* 0x0000000e06067221 */ /* 0x000fe20000000000 */
[----:B------:R-:W-:Y:S01]  /*0fb0*/  FADD R7, R7, R15 ;  /* 0x0000000f07077221 */ /* 0x000fe20000000000 */
[----:B------:R-:W-:Y:S01]  /*0fc0*/  FSEL R36, R63, R36, P4 ;  /* 0x000000243f247208 */ /* 0x000fe20002000000 */
[----:B------:R-:W-:Y:S01]  /*0fd0*/  FADD R8, R8, R12 ;  /* 0x0000000c08087221 */ /* 0x000fe20000000000 */
[----:B------:R-:W-:Y:S01]  /*0fe0*/  FSEL R52, R77, R52, P4 ;  /* 0x000000344d347208 */ /* 0x000fe20002000000 */
[----:B------:R-:W-:Y:S01]  /*0ff0*/  FADD R9, R9, R13 ;  /* 0x0000000d09097221 */ /* 0x000fe20000000000 */
[----:B------:R-:W-:Y:S01]  /*1000*/  FSEL R44, R67, R44, P4 ;  /* 0x0000002c432c7208 */ /* 0x000fe20002000000 */
[----:B------:R-:W-:Y:S01]  /*1010*/  FADD R10, R10, R14 ;  /* 0x0000000e0a0a7221 */ /* 0x000fe20000000000 */
[----:B------:R-:W-:Y:S01]  /*1020*/  FADD R11, R11, R15 ;  /* 0x0000000f0b0b7221 */ /* 0x000fe20000000000 */
[----:B------:R-:W-:Y:S01]  /*1030*/  ISETP.LT.AND P4, PT, R89, 0x10, !P1 ;  /* 0x000000105900780c */ /* 0x000fe20004f81270 */
[----:B------:R0:W-:Y:S01]  /*1040*/  @P3 STG.E.128 desc[UR8][R16.64], R4 ;  /* 0x0000000410003986 */ /* 0x0001e2000c101d08 */
[----:B------:R-:W-:Y:S01]  /*1050*/  ISETP.LT.AND P6, PT, R88, 0x10, !P1 ;  /* 0x000000105800780c */ /* 0x000fe20004fc1270 */
[----:B------:R-:W-:Y:S01]  /*1060*/  HFMA2.MMA R13, -RZ, RZ, 0, 3.0517578125e-05 ;  /* 0x00000200ff0d7435 */ /* 0x000fe200000001ff */
[----:B------:R-:W-:Y:S01]  /*1070*/  FSEL R35, R62, R35, P4 ;  /* 0x000000233e237208 */ /* 0x000fe20002000000 */
[----:B------:R0:W-:Y:S01]  /*1080*/  @P2 STG.E.128 desc[UR8][R2.64], R8 ;  /* 0x0000000802002986 */ /* 0x0001e2000c101d08 */
[----:B------:R-:W-:-:S02]  /*1090*/  FSEL R34, R65, R34, P6 ;  /* 0x0000002241227208 */ /* 0x000fc40003000000 */
[----:B------:R-:W-:Y:S02]  /*10a0*/  FSEL R51, R74, R51, P4 ;  /* 0x000000334a337208 */ /* 0x000fe40002000000 */
[----:B------:R-:W-:Y:S02]  /*10b0*/  FSEL R50, R79, R50, P6 ;  /* 0x000000324f327208 */ /* 0x000fe40003000000 */
[----:B------:R-:W-:Y:S02]  /*10c0*/  FSEL R43, R60, R43, P4 ;  /* 0x0000002b3c2b7208 */ /* 0x000fe40002000000 */
[----:B------:R-:W-:Y:S02]  /*10d0*/  FSEL R42, R61, R42, P6 ;  /* 0x0000002a3d2a7208 */ /* 0x000fe40003000000 */
[----:B------:R-:W-:Y:S02]  /*10e0*/  ISETP.LT.AND P5, PT, R87, 0x10, !P1 ;  /* 0x000000105700780c */ /* 0x000fe40004fa1270 */
[----:B------:R-:W-:-:S02]  /*10f0*/  ISETP.LT.AND P2, PT, R86, 0x10, !P1 ;  /* 0x000000105600780c */ /* 0x000fc40004f41270 */
[----:B------:R-:W-:Y:S02]  /*1100*/  ISETP.LT.AND P3, PT, R85, 0x10, !P1 ;  /* 0x000000105500780c */ /* 0x000fe40004f61270 */
[----:B------:R-:W-:Y:S02]  /*1110*/  ISETP.LT.AND P4, PT, R90, 0x10, !P1 ;  /* 0x000000105a00780c */ /* 0x000fe40004f81270 */
[----:B------:R-:W-:Y:S02]  /*1120*/  ISETP.LT.AND P6, PT, R91, 0x10, !P1 ;  /* 0x000000105b00780c */ /* 0x000fe40004fc1270 */
[----:B------:R-:W-:Y:S02]  /*1130*/  PLOP3.LUT P1, PT, P0, PT, PT, 0x80, 0x0 ;  /* 0x000000000000781c */ /* 0x000fe4000072f070 */
[----:B------:R-:W-:Y:S02]  /*1140*/  FSEL R33, R64, R33, P5 ;  /* 0x0000002140217208 */ /* 0x000fe40002800000 */
[----:B------:R-:W-:-:S02]  /*1150*/  FSEL R32, R57, R32, P2 ;  /* 0x0000002039207208 */ /* 0x000fc40001000000 */
[----:B------:R-:W-:Y:S02]  /*1160*/  FSEL R31, R56, R31, P3 ;  /* 0x0000001f381f7208 */ /* 0x000fe40001800000 */
[----:B------:R-:W-:Y:S02]  /*1170*/  FSEL R30, R59, R30, P4 ;  /* 0x0000001e3b1e7208 */ /* 0x000fe40002000000 */
[----:B------:R-:W-:Y:S02]  /*1180*/  FSEL R29, R58, R29, P6 ;  /* 0x0000001d3a1d7208 */ /* 0x000fe40003000000 */
[----:B------:R-:W-:Y:S02]  /*1190*/  FSEL R49, R76, R49, P5 ;  /* 0x000000314c317208 */ /* 0x000fe40002800000 */
[----:B------:R-:W-:Y:S02]  /*11a0*/  FSEL R48, R81, R48, P2 ;  /* 0x0000003051307208 */ /* 0x000fe40001000000 */
[----:B------:R-:W-:-:S02]  /*11b0*/  FSEL R47, R78, R47, P3 ;  /* 0x0000002f4e2f7208 */ /* 0x000fc40001800000 */
[----:B------:R-:W-:Y:S02]  /*11c0*/  FSEL R46, R83, R46, P4 ;  /* 0x0000002e532e7208 */ /* 0x000fe40002000000 */
[----:B------:R-:W-:Y:S02]  /*11d0*/  FSEL R41, R66, R41, P5 ;  /* 0x0000002942297208 */ /* 0x000fe40002800000 */
[----:B------:R-:W-:Y:S02]  /*11e0*/  PLOP3.LUT P0, PT, PT, PT, PT, 0x8, 0x0 ;  /* 0x000000000000781c */ /* 0x000fe40003f0e170 */
[----:B------:R-:W-:Y:S02]  /*11f0*/  FSEL R45, R80, R45, P6 ;  /* 0x0000002d502d7208 */ /* 0x000fe40003000000 */
[----:B------:R-:W-:Y:S02]  /*1200*/  FSEL R40, R69, R40, P2 ;  /* 0x0000002845287208 */ /* 0x000fe40001000000 */
[----:B------:R-:W-:-:S02]  /*1210*/  FSEL R38, R71, R38, P3 ;  /* 0x0000002647267208 */ /* 0x000fc40001800000 */
[----:B------:R-:W-:Y:S02]  /*1220*/  FSEL R39, R82, R39, P4 ;  /* 0x0000002752277208 */ /* 0x000fe40002000000 */
[----:B------:R-:W-:Y:S01]  /*1230*/  FSEL R37, R84, R37, P6 ;  /* 0x0000002554257208 */ /* 0x000fe20003000000 */
[----:B0-----:R-:W-:Y:S06]  /*1240*/  @P1 BRA `(.L_x_1) ;  /* 0xfffffff000481947 */ /* 0x001fec000383ffff */
[----:B------:R-:W0:Y:S01]  /*1250*/  SHFL.BFLY PT, R9, R52, 0x10, 0x1f ;  /* 0x0e001f0034097f89 */ /* 0x000e2200000e0000 */
[----:B------:R-:W1:Y:S01]  /*1260*/  S2UR UR6, SR_CgaCtaId ;  /* 0x00000000000679c3 */ /* 0x000e620000008800 */
[----:B------:R-:W-:Y:S01]  /*1270*/  UMOV UR5, 0x400 ;  /* 0x0000040000057882 */ /* 0x000fe20000000000 */
[----:B------:R-:W-:Y:S01]  /*1280*/  UPLOP3.LUT UP0, UPT, UPT, UPT, UPT, 0x80, 0x0 ;  /* 0x000000000000789c */ /* 0x000fe20003f0f070 */
[----:B------:R-:W2:Y:S04]  /*1290*/  SHFL.BFLY PT, R13, R50, 0x10, 0x1f ;  /* 0x0e001f00320d7f89 */ /* 0x000ea800000e0000 */
[----:B------:R-:W3:Y:S04]  /*12a0*/  SHFL.BFLY PT, R7, R36, 0x10, 0x1f ;  /* 0x0e001f0024077f89 */ /* 0x000ee800000e0000 */
[----:B------:R-:W4:Y:S04]  /*12b0*/  SHFL.BFLY PT, R59, R46, 0x10, 0x1f ;  /* 0x0e001f002e3b7f89 */ /* 0x000f2800000e0000 */
[----:B------:R-:W5:Y:S04]  /*12c0*/  SHFL.BFLY PT, R8, R35, 0x10, 0x1f ;  /* 0x0e001f0023087f89 */ /* 0x000f6800000e0000 */
[----:B------:R-:W5:Y:S01]  /*12d0*/  SHFL.BFLY PT, R11, R34, 0x10, 0x1f ;  /* 0x0e001f00220b7f89 */ /* 0x000f6200000e0000 */
[----:B0-----:R-:W-:-:S03]  /*12e0*/  FADD R6, R52, R9 ;  /* 0x0000000934067221 */ /* 0x001fc60000000000 */
[----:B------:R-:W0:Y:S01]  /*12f0*/  SHFL.BFLY PT, R56, R47, 0x10, 0x1f ;  /* 0x0e001f002f387f89 */ /* 0x000e2200000e0000 */
[----:B-1----:R-:W-:Y:S01]  /*1300*/  UPRMT UR5, UR6, 0x654, UR5 ;  /* 0x0000065406057896 */ /* 0x002fe20008000005 */
[----:B--2---:R-:W-:Y:S02]  /*1310*/  FADD R52, R50, R13 ;  /* 0x0000000d32347221 */ /* 0x004fe40000000000 */
[----:B------:R-:W1:Y:S01]  /*1320*/  SHFL.BFLY PT, R63, R32, 0x10, 0x1f ;  /* 0x0e001f00203f7f89 */ /* 0x000e6200000e0000 */
[----:B------:R-:W-:Y:S01]  /*1330*/  ULDC.64 UR6, c[0x0][0x228] ;  /* 0x00008a0000067ab9 */ /* 0x000fe20000000a00 */
[----:B---3--:R-:W-:Y:S02]  /*1340*/  FADD R15, -R36, R7 ;  /* 0x00000007240f7221 */ /* 0x008fe40000000100 */
[----:B------:R-:W2:Y:S01]  /*1350*/  SHFL.BFLY PT, R13, R44, 0x10, 0x1f ;  /* 0x0e001f002c0d7f89 */ /* 0x000ea200000e0000 */
[----:B------:R-:W-:Y:S01]  /*1360*/  LEA R23, R23, UR5, 0x2 ;  /* 0x0000000517177c11 */ /* 0x000fe2000f8e10ff */
[----:B----4-:R-:W-:-:S02]  /*1370*/  FADD R59, R46, R59 ;  /* 0x0000003b2e3b7221 */ /* 0x010fc40000000000 */
[----:B------:R-:W3:Y:S01]  /*1380*/  SHFL.BFLY PT, R2, R51, 0x10, 0x1f ;  /* 0x0e001f0033027f89 */ /* 0x000ee200000e0000 */
[----:B------:R-:W-:Y:S01]  /*1390*/  FMUL R7, R15, R15 ;  /* 0x0000000f0f077220 */ /* 0x000fe20000400000 */
[----:B------:R-:W-:Y:S01]  /*13a0*/  LEA R22, R22, UR5, 0x3 ;  /* 0x0000000516167c11 */ /* 0x000fe2000f8e18ff */
[----:B-----5:R-:W-:Y:S01]  /*13b0*/  FADD R46, -R35, R8 ;  /* 0x00000008232e7221 */ /* 0x020fe20000000100 */
[----:B------:R-:W4:Y:S01]  /*13c0*/  SHFL.BFLY PT, R60, R31, 0x10, 0x1f ;  /* 0x0e001f001f3c7f89 */ /* 0x000f2200000e0000 */
[----:B------:R-:W-:Y:S01]  /*13d0*/  FMUL R14, R44, R7 ;  /* 0x000000072c0e7220 */ /* 0x000fe20000400000 */
[----:B------:R-:W-:Y:S02]  /*13e0*/  FADD R11, -R34, R11 ;  /* 0x0000000b220b7221 */ /* 0x000fe40000000100 */
[----:B------:R-:W5:Y:S01]  /*13f0*/  SHFL.BFLY PT, R16, R43, 0x10, 0x1f ;  /* 0x0e001f002b107f89 */ /* 0x000f6200000e0000 */
[----:B------:R-:W-:Y:S01]  /*1400*/  FMUL R8, R46, R46 ;  /* 0x0000002e2e087220 */ /* 0x000fe20000400000 */
[----:B------:R-:W-:-:S02]  /*1410*/  FMUL R7, R11, R11 ;  /* 0x0000000b0b077220 */ /* 0x000fc40000400000 */
[----:B------:R-:W5:Y:S01]  /*1420*/  SHFL.BFLY PT, R10, R33, 0x10, 0x1f ;  /* 0x0e001f00210a7f89 */ /* 0x000f6200000e0000 */
[----:B0-----:R-:W-:Y:S01]  /*1430*/  FADD R56, R47, R56 ;  /* 0x000000382f387221 */ /* 0x001fe20000000000 */
[----:B------:R-:W-:Y:S01]  /*1440*/  FMUL R47, R43, R8 ;  /* 0x000000082b2f7220 */ /* 0x000fe20000400000 */
[----:B------:R-:W-:Y:S01]  /*1450*/  FMUL R57, R42, R7 ;  /* 0x000000072a397220 */ /* 0x000fe20000400000 */
[----:B------:R-:W0:Y:S01]  /*1460*/  SHFL.BFLY PT, R12, R49, 0x10, 0x1f ;  /* 0x0e001f00310c7f89 */ /* 0x000e2200000e0000 */
[----:B-1----:R-:W-:-:S03]  /*1470*/  FADD R63, -R32, R63 ;  /* 0x0000003f203f7221 */ /* 0x002fc60000000100 */
[----:B------:R-:W1:Y:S01]  /*1480*/  SHFL.BFLY PT, R64, R45, 0x10, 0x1f ;  /* 0x0e001f002d407f89 */ /* 0x000e6200000e0000 */
[----:B--2---:R-:W-:Y:S01]  /*1490*/  FADD R54, R44, R13 ;  /* 0x0000000d2c367221 */ /* 0x004fe20000000000 */
[----:B------:R-:W-:Y:S02]  /*14a0*/  FMUL R7, R63, R63 ;  /* 0x0000003f3f077220 */ /* 0x000fe40000400000 */
[----:B------:R-:W2:Y:S01]  /*14b0*/  SHFL.BFLY PT, R58, R41, 0x10, 0x1f ;  /* 0x0e001f00293a7f89 */ /* 0x000ea200000e0000 */
[----:B---3--:R-:W-:Y:S01]  /*14c0*/  FADD R2, R51, R2 ;  /* 0x0000000233027221 */ /* 0x008fe20000000000 */
[----:B------:R-:W-:Y:S01]  /*14d0*/  FSETP.GT.AND P0, PT, |R54|, 8.50705917302346158658e+37, PT ;  /* 0x7e8000003600780b */ /* 0x000fe20003f04200 */
[----:B------:R-:W-:Y:S01]  /*14e0*/  FMUL R67, R40, R7 ;  /* 0x0000000728437220 */ /* 0x000fe20000400000 */
[----:B------:R-:W3:Y:S01]  /*14f0*/  SHFL.BFLY PT, R69, R38, 0x10, 0x1f ;  /* 0x0e001f0026457f89 */ /* 0x000ee200000e0000 */
[----:B----4-:R-:W-:Y:S01]  /*1500*/  FADD R8, -R31, R60 ;  /* 0x0000003c1f087221 */ /* 0x010fe20000000100 */
[C---:B------:R-:W-:Y:S01]  /*1510*/  FMUL R7, R54.reuse, 0.25 ;  /* 0x3e80000036077820 */ /* 0x040fe20000400000 */
[----:B------:R-:W-:Y:S01]  /*1520*/  FSETP.GEU.AND P4, PT, |R54|, 1.175494350822287508e-38, PT ;  /* 0x008000003600780b */ /* 0x000fe20003f8e200 */
[----:B------:R-:W4:Y:S01]  /*1530*/  SHFL.BFLY PT, R53, R48, 0x10, 0x1f ;  /* 0x0e001f0030357f89 */ /* 0x000f2200000e0000 */
[----:B-----5:R-:W-:Y:S01]  /*1540*/  FADD R51, R43, R16 ;  /* 0x000000102b337221 */ /* 0x020fe20000000000 */
[----:B------:R-:W-:-:S02]  /*1550*/  FMUL R9, R8, R8 ;  /* 0x0000000808097220 */ /* 0x000fc40000400000 */
[----:B------:R-:W5:Y:S01]  /*1560*/  SHFL.BFLY PT, R17, R30, 0x10, 0x1f ;  /* 0x0e001f001e117f89 */ /* 0x000f6200000e0000 */
[----:B------:R-:W-:Y:S01]  /*1570*/  FADD R10, -R33, R10 ;  /* 0x0000000a210a7221 */ /* 0x000fe20000000100 */
[----:B------:R-:W-:Y:S01]  /*1580*/  FSETP.GEU.AND P3, PT, |R51|, 1.175494350822287508e-38, PT ;  /* 0x008000003300780b */ /* 0x000fe20003f6e200 */
[----:B------:R-:W-:Y:S01]  /*1590*/  FMUL R9, R38, R9 ;  /* 0x0000000926097220 */ /* 0x000fe20000400000 */
[----:B------:R-:W5:Y:S01]  /*15a0*/  SHFL.BFLY PT, R55, R42, 0x10, 0x1f ;  /* 0x0e001f002a377f89 */ /* 0x000f6200000e0000 */
[----:B0-----:R-:W-:Y:S01]  /*15b0*/  FADD R50, R49, R12 ;  /* 0x0000000c31327221 */ /* 0x001fe20000000000 */
[----:B------:R-:W-:Y:S01]  /*15c0*/  FMUL R12, R10, R10 ;  /* 0x0000000a0a0c7220 */ /* 0x000fe20000400000 */
[----:B------:R-:W-:Y:S01]  /*15d0*/  FSETP.GT.AND P1, PT, |R51|, 8.50705917302346158658e+37, PT ;  /* 0x7e8000003300780b */ /* 0x000fe20003f24200 */
[----:B------:R-:W0:Y:S01]  /*15e0*/  SHFL.BFLY PT, R65, R40, 0x10, 0x1f ;  /* 0x0e001f0028417f89 */ /* 0x000e2200000e0000 */
[----:B-1----:R-:W-:Y:S01]  /*15f0*/  FADD R64, R45, R64 ;  /* 0x000000402d407221 */ /* 0x002fe20000000000 */
[----:B------:R-:W-:Y:S01]  /*1600*/  FMUL R60, R41, R12 ;  /* 0x0000000c293c7220 */ /* 0x000fe20000400000 */
[----:B------:R-:W-:Y:S01]  /*1610*/  FSEL R12, R7, R54, P0 ;  /* 0x00000036070c7208 */ /* 0x000fe20000000000 */
[----:B------:R-:W1:Y:S01]  /*1620*/  SHFL.BFLY PT, R74, R37, 0x10, 0x1f ;  /* 0x0e001f00254a7f89 */ /* 0x000e6200000e0000 */
[----:B--2---:R-:W-:Y:S01]  /*1630*/  FADD R45, R41, R58 ;  /* 0x0000003a292d7221 */ /* 0x004fe20000000000 */
[----:B------:R-:W-:-:S02]  /*1640*/  @P0 FMUL R13, R13, 0.25 ;  /* 0x3e8000000d0d0820 */ /* 0x000fc40000400000 */
[----:B------:R-:W2:Y:S01]  /*1650*/  SHFL.BFLY PT, R72, R39, 0x10, 0x1f ;  /* 0x0e001f0027487f89 */ /* 0x000ea200000e0000 */
[----:B---3--:R-:W-:Y:S01]  /*1660*/  FADD R43, R38, R69 ;  /* 0x00000045262b7221 */ /* 0x008fe20000000000 */
[----:B------:R-:W-:Y:S01]  /*1670*/  FMUL R38, R51, 0.25 ;  /* 0x3e80000033267820 */ /* 0x000fe20000400000 */
[C---:B------:R-:W-:Y:S01]  /*1680*/  FSETP.GT.AND P0, PT, |R45|.reuse, 8.50705917302346158658e+37, PT ;  /* 0x7e8000002d00780b */ /* 0x040fe20003f04200 */
[----:B----4-:R-:W-:Y:S01]  /*1690*/  FADD R53, R48, R53 ;  /* 0x0000003530357221 */ /* 0x010fe20000000000 */
[----:B------:R-:W-:Y:S01]  /*16a0*/  FSETP.GEU.AND P2, PT, |R45|, 1.175494350822287508e-38, PT ;  /* 0x008000002d00780b */ /* 0x000fe20003f4e200 */
[----:B------:R-:W-:Y:S01]  /*16b0*/  @P1 FMUL R16, R16, 0.25 ;  /* 0x3e80000010101820 */ /* 0x000fe20000400000 */
[----:B------:R-:W-:Y:S01]  /*16c0*/  @!P4 FMUL R12, R12, 16777216 ;  /* 0x4b8000000c0cc820 */ /* 0x000fe20000400000 */
[----:B-----5:R-:W-:Y:S01]  /*16d0*/  FADD R7, -R30, R17 ;  /* 0x000000111e077221 */ /* 0x020fe20000000100 */
[----:B------:R-:W-:Y:S01]  /*16e0*/  FSEL R17, R38, R51, P1 ;  /* 0x0000003326117208 */ /* 0x000fe20000800000 */
[----:B------:R-:W-:Y:S01]  /*16f0*/  @!P4 FMUL R13, R13, 16777216 ;  /* 0x4b8000000d0dc820 */ /* 0x000fe20000400000 */
[----:B------:R-:W3:Y:S01]  /*1700*/  SHFL.BFLY PT, R66, R29, 0x10, 0x1f ;  /* 0x0e001f001d427f89 */ /* 0x000ee200000e0000 */
[----:B------:R-:W-:Y:S01]  /*1710*/  FADD R48, R42, R55 ;  /* 0x000000372a307221 */ /* 0x000fe20000000000 */
[----:B------:R-:W-:Y:S01]  /*1720*/  FMUL R42, R45, 0.25 ;  /* 0x3e8000002d2a7820 */ /* 0x000fe20000400000 */
[----:B------:R-:W-:Y:S01]  /*1730*/  @!P3 FMUL R17, R17, 16777216 ;  /* 0x4b8000001111b820 */ /* 0x000fe20000400000 */
[----:B------:R-:W-:Y:S01]  /*1740*/  @!P3 FMUL R16, R16, 16777216 ;  /* 0x4b8000001010b820 */ /* 0x000fe20000400000 */
[----:B0-----:R-:W-:Y:S01]  /*1750*/  FADD R49, R40, R65 ;  /* 0x0000004128317221 */ /* 0x001fe20000000000 */
[C---:B------:R-:W-:Y:S01]  /*1760*/  FSETP.GT.AND P6, PT, |R48|.reuse, 8.50705917302346158658e+37, PT ;  /* 0x7e8000003000780b */ /* 0x040fe20003fc4200 */
[C---:B------:R-:W-:Y:S01]  /*1770*/  FMUL R41, R48.reuse, 0.25 ;  /* 0x3e80000030297820 */ /* 0x040fe20000400000 */
[----:B------:R-:W-:Y:S01]  /*1780*/  FSETP.GEU.AND P5, PT, |R48|, 1.175494350822287508e-38, PT ;  /* 0x008000003000780b */ /* 0x000fe20003fae200 */
[----:B------:R-:W0:Y:S01]  /*1790*/  MUFU.RCP R17, R17 ;  /* 0x0000001100117308 */ /* 0x000e220000001000 */
[----:B------:R-:W-:Y:S01]  /*17a0*/  FSETP.GT.AND P1, PT, |R49|, 8.50705917302346158658e+37, PT ;  /* 0x7e8000003100780b */ /* 0x000fe20003f24200 */
[----:B-1----:R-:W-:Y:S01]  /*17b0*/  FADD R38, R37, R74 ;  /* 0x0000004a25267221 */ /* 0x002fe20000000000 */
[----:B------:R-:W-:Y:S01]  /*17c0*/  FSEL R44, R42, R45, P0 ;  /* 0x0000002d2a2c7208 */ /* 0x000fe20000000000 */
[----:B------:R-:W-:Y:S01]  /*17d0*/  @P0 FMUL R58, R58, 0.25 ;  /* 0x3e8000003a3a0820 */ /* 0x000fe20000400000 */
[C---:B------:R-:W-:Y:S01]  /*17e0*/  FSETP.GEU.AND P4, PT, |R49|.reuse, 1.175494350822287508e-38, PT ;  /* 0x008000003100780b */ /* 0x040fe20003f8e200 */
[----:B------:R-:W-:Y:S01]  /*17f0*/  FMUL R62, R49, 0.25 ;  /* 0x3e800000313e7820 */ /* 0x000fe20000400000 */
[----:B------:R-:W-:Y:S01]  /*1800*/  FSEL R41, R41, R48, P6 ;  /* 0x0000003029297208 */ /* 0x000fe20003000000 */
[----:B------:R-:W-:Y:S01]  /*1810*/  @!P2 FMUL R44, R44, 16777216 ;  /* 0x4b8000002c2ca820 */ /* 0x000fe20000400000 */
[----:B------:R-:W-:Y:S01]  /*1820*/  @!P2 FMUL R58, R58, 16777216 ;  /* 0x4b8000003a3aa820 */ /* 0x000fe20000400000 */
[C---:B------:R-:W-:Y:S01]  /*1830*/  FSETP.GEU.AND P2, PT, |R38|.reuse, 1.175494350822287508e-38, PT ;  /* 0x008000002600780b */ /* 0x040fe20003f4e200 */
[----:B--2---:R-:W-:Y:S01]  /*1840*/  FADD R40, R39, R72 ;  /* 0x0000004827287221 */ /* 0x004fe20000000000 */
[----:B------:R-:W-:Y:S01]  /*1850*/  @P6 FMUL R55, R55, 0.25 ;  /* 0x3e80000037376820 */ /* 0x000fe20000400000 */
[----:B------:R-:W-:Y:S01]  /*1860*/  FSETP.GEU.AND P3, PT, |R43|, 1.175494350822287508e-38, PT ;  /* 0x008000002b00780b */ /* 0x000fe20003f6e200 */
[----:B------:R-:W-:Y:S01]  /*1870*/  FMUL R73, R38, 0.25 ;  /* 0x3e80000026497820 */ /* 0x000fe20000400000 */
[----:B------:R-:W-:Y:S01]  /*1880*/  FSEL R62, R62, R49, P1 ;  /* 0x000000313e3e7208 */ /* 0x000fe20000800000 */
[----:B------:R-:W-:Y:S01]  /*1890*/  @P1 FMUL R65, R65, 0.25 ;  /* 0x3e80000041411820 */ /* 0x000fe20000400000 */
[----:B------:R-:W-:Y:S01]  /*18a0*/  @!P5 FMUL R41, R41, 16777216 ;  /* 0x4b8000002929d820 */ /* 0x000fe20000400000 */
[----:B------:R-:W-:Y:S01]  /*18b0*/  FSETP.GT.AND P1, PT, |R38|, 8.50705917302346158658e+37, PT ;  /* 0x7e8000002600780b */ /* 0x000fe20003f24200 */
[----:B------:R-:W-:Y:S01]  /*18c0*/  @!P5 FMUL R55, R55, 16777216 ;  /* 0x4b8000003737d820 */ /* 0x000fe20000400000 */
[C---:B------:R-:W-:Y:S01]  /*18d0*/  FMUL R68, R43.reuse, 0.25 ;  /* 0x3e8000002b447820 */ /* 0x040fe20000400000 */
[C---:B------:R-:W-:Y:S01]  /*18e0*/  FSETP.GEU.AND P5, PT, |R40|.reuse, 1.175494350822287508e-38, PT ;  /* 0x008000002800780b */ /* 0x040fe20003fae200 */
[----:B------:R-:W1:Y:S01]  /*18f0*/  MUFU.RCP R12, R12 ;  /* 0x0000000c000c7308 */ /* 0x000e620000001000 */
[----:B------:R-:W-:Y:S01]  /*1900*/  FSETP.GT.AND P6, PT, |R43|, 8.50705917302346158658e+37, PT ;  /* 0x7e8000002b00780b */ /* 0x000fe20003fc4200 */
[----:B0-----:R-:W-:Y:S01]  /*1910*/  FMUL R16, R17, R16 ;  /* 0x0000001011107220 */ /* 0x001fe20000400000 */
[----:B------:R-:W-:Y:S01]  /*1920*/  FSEL R73, R73, R38, P1 ;  /* 0x0000002649497208 */ /* 0x000fe20000800000 */
[----:B------:R-:W0:Y:S01]  /*1930*/  SHFL.BFLY PT, R17, R54, 0x8, 0x1f ;  /* 0x0d001f0036117f89 */ /* 0x000e2200000e0000 */
[----:B------:R-:W-:Y:S01]  /*1940*/  FSETP.GT.AND P0, PT, |R40|, 8.50705917302346158658e+37, PT ;  /* 0x7e8000002800780b */ /* 0x000fe20003f04200 */
[----:B------:R-:W-:Y:S01]  /*1950*/  @!P4 FMUL R62, R62, 16777216 ;  /* 0x4b8000003e3ec820 */ /* 0x000fe20000400000 */
[----:B------:R-:W-:Y:S01]  /*1960*/  FSEL R68, R68, R43, P6 ;  /* 0x0000002b44447208 */ /* 0x000fe20003000000 */
[----:B------:R2:W4:Y:S01]  /*1970*/  MUFU.RCP R42, R41 ;  /* 0x00000029002a7308 */ /* 0x0005220000001000 */
[----:B------:R-:W-:Y:S01]  /*1980*/  @!P2 FMUL R73, R73, 16777216 ;  /* 0x4b8000004949a820 */ /* 0x000fe20000400000 */
[----:B------:R-:W-:Y:S01]  /*1990*/  @P1 FMUL R74, R74, 0.25 ;  /* 0x3e8000004a4a1820 */ /* 0x000fe20000400000 */
[----:B---3--:R-:W-:Y:S01]  /*19a0*/  FADD R66, -R29, R66 ;  /* 0x000000421d427221 */ /* 0x008fe20000000100 */
[----:B------:R-:W-:Y:S01]  /*19b0*/  @!P3 FMUL R68, R68, 16777216 ;  /* 0x4b8000004444b820 */ /* 0x000fe20000400000 */
[----:B------:R-:W-:Y:S01]  /*19c0*/  @!P4 FMUL R65, R65, 16777216 ;  /* 0x4b8000004141c820 */ /* 0x000fe20000400000 */
[----:B------:R-:W-:Y:S01]  /*19d0*/  @P6 FMUL R69, R69, 0.25 ;  /* 0x3e80000045456820 */ /* 0x000fe20000400000 */
[----:B-1----:R-:W-:Y:S01]  /*19e0*/  FMUL R12, R12, R13 ;  /* 0x0000000d0c0c7220 */ /* 0x002fe20000400000 */
[----:B------:R1:W3:Y:S01]  /*19f0*/  MUFU.RCP R61, R44 ;  /* 0x0000002c003d7308 */ /* 0x0002e20000001000 */
[----:B--2---:R-:W-:Y:S01]  /*1a00*/  FMUL R41, R40, 0.25 ;  /* 0x3e80000028297820 */ /* 0x004fe20000400000 */
[----:B------:R-:W-:Y:S01]  /*1a10*/  @P0 FMUL R72, R72, 0.25 ;  /* 0x3e80000048480820 */ /* 0x000fe20000400000 */
[----:B------:R-:W-:Y:S01]  /*1a20*/  @!P2 FMUL R74, R74, 16777216 ;  /* 0x4b8000004a4aa820 */ /* 0x000fe20000400000 */
[----:B------:R-:W-:Y:S01]  /*1a30*/  FMUL R76, R66, R66 ;  /* 0x00000042424c7220 */ /* 0x000fe20000400000 */
[----:B------:R-:W-:Y:S01]  /*1a40*/  FSETP.NEU.AND P1, PT, R51, RZ, PT ;  /* 0x000000ff3300720b */ /* 0x000fe20003f2d000 */
[----:B------:R-:W-:Y:S01]  /*1a50*/  @!P3 FMUL R69, R69, 16777216 ;  /* 0x4b8000004545b820 */ /* 0x000fe20000400000 */
[----:B------:R-:W-:Y:S01]  /*1a60*/  FSEL R41, R41, R40, P0 ;  /* 0x0000002829297208 */ /* 0x000fe20000000000 */
[----:B------:R-:W2:Y:S01]  /*1a70*/  MUFU.RCP R62, R62 ;  /* 0x0000003e003e7308 */ /* 0x000ea20000001000 */
[----:B------:R-:W-:Y:S01]  /*1a80*/  FSETP.NEU.AND P0, PT, R54, RZ, PT ;  /* 0x000000ff3600720b */ /* 0x000fe20003f0d000 */
[----:B----4-:R-:W-:Y:S01]  /*1a90*/  FMUL R55, R42, R55 ;  /* 0x000000372a377220 */ /* 0x010fe20000400000 */
[----:B-1----:R-:W-:Y:S01]  /*1aa0*/  FMUL R44, R7, R7 ;  /* 0x00000007072c7220 */ /* 0x002fe20000400000 */
[----:B------:R-:W-:Y:S01]  /*1ab0*/  @!P5 FMUL R41, R41, 16777216 ;  /* 0x4b8000002929d820 */ /* 0x000fe20000400000 */
[----:B------:R-:W-:Y:S01]  /*1ac0*/  FSEL R13, R12, RZ, P0 ;  /* 0x000000ff0c0d7208 */ /* 0x000fe20000000000 */
[----:B------:R-:W-:Y:S01]  /*1ad0*/  FMUL R76, R37, R76 ;  /* 0x0000004c254c7220 */ /* 0x000fe20000400000 */
[----:B---3--:R-:W-:Y:S01]  /*1ae0*/  FMUL R61, R61, R58 ;  /* 0x0000003a3d3d7220 */ /* 0x008fe20000400000 */
[----:B------:R-:W1:Y:S01]  /*1af0*/  MUFU.RCP R73, R73 ;  /* 0x0000004900497308 */ /* 0x000e620000001000 */
[----:B------:R-:W3:Y:S01]  /*1b00*/  SHFL.BFLY PT, R58, R51, 0x8, 0x1f ;  /* 0x0d001f00333a7f89 */ /* 0x000ee200000e0000 */
[----:B------:R-:W-:Y:S01]  /*1b10*/  FSETP.NEU.AND P0, PT, R48, RZ, PT ;  /* 0x000000ff3000720b */ /* 0x000fe20003f0d000 */
[----:B------:R-:W-:Y:S01]  /*1b20*/  FMUL R71, R39, R44 ;  /* 0x0000002c27477220 */ /* 0x000fe20000400000 */
[----:B------:R-:W-:Y:S01]  /*1b30*/  FFMA R44, R15, R13, R36 ;  /* 0x0000000d0f2c7223 */ /* 0x000fe20000000024 */
[----:B------:R-:W-:Y:S01]  /*1b40*/  FFMA R42, R13, R14, R6 ;  /* 0x0000000e0d2a7223 */ /* 0x000fe20000000006 */
[----:B------:R-:W-:Y:S01]  /*1b50*/  FSEL R55, R55, RZ, P0 ;  /* 0x000000ff37377208 */ /* 0x000fe20000000000 */
[----:B--2---:R-:W-:Y:S01]  /*1b60*/  FMUL R62, R62, R65 ;  /* 0x000000413e3e7220 */ /* 0x004fe20000400000 */
[----:B------:R-:W2:Y:S01]  /*1b70*/  MUFU.RCP R68, R68 ;  /* 0x0000004400447308 */ /* 0x000ea20000001000 */
[----:B------:R-:W-:Y:S01]  /*1b80*/  FSETP.NEU.AND P0, PT, R49, RZ, PT ;  /* 0x000000ff3100720b */ /* 0x000fe20003f0d000 */
[----:B0-----:R-:W-:Y:S01]  /*1b90*/  FADD R36, R54, R17 ;  /* 0x0000001136247221 */ /* 0x001fe20000000000 */
[----:B------:R-:W-:Y:S01]  /*1ba0*/  @!P5 FMUL R72, R72, 16777216 ;  /* 0x4b8000004848d820 */ /* 0x000fe20000400000 */
[----:B------:R-:W-:Y:S01]  /*1bb0*/  FSEL R37, R16, RZ, P1 ;  /* 0x000000ff10257208 */ /* 0x000fe20000800000 */
[----:B------:R-:W0:Y:S01]  /*1bc0*/  SHFL.BFLY PT, R13, R48, 0x8, 0x1f ;  /* 0x0d001f00300d7f89 */ /* 0x000e2200000e0000 */
[----:B------:R-:W-:Y:S01]  /*1bd0*/  FSEL R62, R62, RZ, P0 ;  /* 0x000000ff3e3e7208 */ /* 0x000fe20000000000 */
[----:B-1----:R-:W-:Y:S01]  /*1be0*/  FMUL R73, R73, R74 ;  /* 0x0000004a49497220 */ /* 0x002fe20000400000 */
[----:B------:R-:W1:Y:S01]  /*1bf0*/  MUFU.RCP R41, R41 ;  /* 0x0000002900297308 */ /* 0x000e620000001000 */
[----:B------:R-:W4:Y:S01]  /*1c00*/  SHFL.BFLY PT, R74, R45, 0x8, 0x1f ;  /* 0x0d001f002d4a7f89 */ /* 0x000f2200000e0000 */
[----:B------:R-:W-:Y:S01]  /*1c10*/  FSETP.NEU.AND P0, PT, R43, RZ, PT ;  /* 0x000000ff2b00720b */ /* 0x000fe20003f0d000 */
[----:B------:R-:W-:Y:S01]  /*1c20*/  FFMA R39, R46, R37, R35 ;  /* 0x000000252e277223 */ /* 0x000fe20000000023 */
[C---:B------:R-:W-:Y:S01]  /*1c30*/  FSETP.GEU.AND P2, PT, |R36|.reuse, 1.175494350822287508e-38, PT ;  /* 0x008000002400780b */ /* 0x040fe20003f4e200 */
[----:B------:R-:W-:Y:S01]  /*1c40*/  FFMA R35, R11, R55, R34 ;  /* 0x000000370b237223 */ /* 0x000fe20000000022 */
[----:B------:R-:W-:Y:S01]  /*1c50*/  FMUL R11, R36, 0.25 ;  /* 0x3e800000240b7820 */ /* 0x000fe20000400000 */
[----:B--2---:R-:W-:Y:S01]  /*1c60*/  FMUL R68, R68, R69 ;  /* 0x0000004544447220 */ /* 0x004fe20000400000 */
[----:B------:R-:W-:Y:S01]  /*1c70*/  FSETP.NEU.AND P1, PT, R45, RZ, PT ;  /* 0x000000ff2d00720b */ /* 0x000fe20003f2d000 */
[----:B------:R-:W-:Y:S01]  /*1c80*/  FFMA R37, R37, R47, R2 ;  /* 0x0000002f25257223 */ /* 0x000fe20000000002 */
[----:B---3--:R-:W-:Y:S01]  /*1c90*/  FADD R2, R51, R58 ;  /* 0x0000003a33027221 */ /* 0x008fe20000000000 */
[----:B------:R-:W-:Y:S01]  /*1ca0*/  FSETP.NEU.AND P4, PT, R40, RZ, PT ;  /* 0x000000ff2800720b */ /* 0x000fe20003f8d000 */
[----:B------:R-:W-:Y:S01]  /*1cb0*/  SHFL.BFLY PT, R69, R40, 0x8, 0x1f ;  /* 0x0d001f0028457f89 */ /* 0x000fe200000e0000 */
[----:B------:R-:W-:Y:S01]  /*1cc0*/  FSEL R15, R68, RZ, P0 ;  /* 0x000000ff440f7208 */ /* 0x000fe20000000000 */
[----:B------:R-:W-:Y:S01]  /*1cd0*/  FFMA R63, R63, R62, R32 ;  /* 0x0000003e3f3f7223 */ /* 0x000fe20000000020 */
[----:B-1----:R-:W-:Y:S01]  /*1ce0*/  FMUL R65, R41, R72 ;  /* 0x0000004829417220 */ /* 0x002fe20000400000 */
[----:B------:R-:W-:Y:S01]  /*1cf0*/  FSETP.GT.AND P0, PT, |R36|, 8.50705917302346158658e+37, PT ;  /* 0x7e8000002400780b */ /* 0x000fe20003f04200 */
[----:B------:R-:W1:Y:S01]  /*1d00*/  SHFL.BFLY PT, R72, R49, 0x8, 0x1f ;  /* 0x0d001f0031487f89 */ /* 0x000e6200000e0000 */
[----:B------:R-:W-:Y:S01]  /*1d10*/  FSEL R61, R61, RZ, P1 ;  /* 0x000000ff3d3d7208 */ /* 0x000fe20000800000 */
[----:B------:R-:W-:Y:S01]  /*1d20*/  FFMA R56, R15, R9, R56 ;  /* 0x000000090f387223 */ /* 0x000fe20000000038 */
[----:B------:R-:W-:Y:S01]  /*1d30*/  FSEL R11, R11, R36, P0 ;  /* 0x000000240b0b7208 */ /* 0x000fe20000000000 */
[----:B------:R-:W2:Y:S01]  /*1d40*/  SHFL.BFLY PT, R12, R43, 0x8, 0x1f ;  /* 0x0d001f002b0c7f89 */ /* 0x000ea200000e0000 */
[----:B------:R-:W-:Y:S01]  /*1d50*/  FSETP.GEU.AND P3, PT, |R2|, 1.175494350822287508e-38, PT ;  /* 0x008000000200780b */ /* 0x000fe20003f6e200 */
[----:B------:R-:W-:Y:S01]  /*1d60*/  FFMA R41, R10, R61, R33 ;  /* 0x0000003d0a297223 */ /* 0x000fe20000000021 */
[----:B------:R-:W-:Y:S01]  /*1d70*/  FSEL R6, R65, RZ, P4 ;  /* 0x000000ff41067208 */ /* 0x000fe20002000000 */
[----:B------:R-:W-:Y:S01]  /*1d80*/  @!P2 FMUL R11, R11, 16777216 ;  /* 0x4b8000000b0ba820 */ /* 0x000fe20000400000 */
[----:B------:R-:W-:Y:S01]  /*1d90*/  FFMA R50, R61, R60, R50 ;  /* 0x0000003c3d327223 */ /* 0x000fe20000000032 */
[----:B------:R-:W-:Y:S01]  /*1da0*/  FFMA R61, R8, R15, R31 ;  /* 0x0000000f083d7223 */ /* 0x000fe2000000001f */
[C---:B------:R-:W-:Y:S01]  /*1db0*/  FMUL R9, R2.reuse, 0.25 ;  /* 0x3e80000002097820 */ /* 0x040fe20000400000 */
[----:B------:R-:W-:Y:S01]  /*1dc0*/  FSETP.GT.AND P1, PT, |R2|, 8.50705917302346158658e+37, PT ;  /* 0x7e8000000200780b */ /* 0x000fe20003f24200 */
[----:B------:R-:W3:Y:S01]  /*1dd0*/  MUFU.RCP R8, R11 ;  /* 0x0000000b00087308 */ /* 0x000ee20000001000 */
[----:B------:R-:W-:Y:S01]  /*1de0*/  FFMA R53, R62, R67, R53 ;  /* 0x000000433e357223 */ /* 0x000fe20000000035 */
[----:B------:R-:W-:Y:S01]  /*1df0*/  FFMA R62, R7, R6, R30 ;  /* 0x00000006073e7223 */ /* 0x000fe2000000001e */
[----:B------:R-:W-:Y:S01]  /*1e00*/  FFMA R59, R6, R71, R59 ;  /* 0x00000047063b7223 */ /* 0x000fe2000000003b */
[----:B0-----:R-:W-:Y:S01]  /*1e10*/  FADD R6, R48, R13 ;  /* 0x0000000d30067221 */ /* 0x001fe20000000000 */
[----:B----4-:R-:W-:Y:S01]  /*1e20*/  FADD R31, R45, R74 ;  /* 0x0000004a2d1f7221 */ /* 0x010fe20000000000 */
[----:B------:R-:W-:Y:S01]  /*1e30*/  FFMA R52, R55, R57, R52 ;  /* 0x0000003937347223 */ /* 0x000fe20000000034 */
[----:B------:R-:W-:Y:S01]  /*1e40*/  FSEL R9, R9, R2, P1 ;  /* 0x0000000209097208 */ /* 0x000fe20000800000 */
[----:B------:R-:W0:Y:S01]  /*1e50*/  SHFL.BFLY PT, R55, R38, 0x8, 0x1f ;  /* 0x0d001f0026377f89 */ /* 0x000e2200000e0000 */
[----:B------:R-:W-:Y:S01]  /*1e60*/  FSETP.NEU.AND P5, PT, R38, RZ, PT ;  /* 0x000000ff2600720b */ /* 0x000fe20003fad000 */
[----:B------:R-:W-:Y:S01]  /*1e70*/  @P0 FMUL R17, R17, 0.25 ;  /* 0x3e80000011110820 */ /* 0x000fe20000400000 */
[C---:B------:R-:W-:Y:S01]  /*1e80*/  FSETP.GT.AND P4, PT, |R6|.reuse, 8.50705917302346158658e+37, PT ;  /* 0x7e8000000600780b */ /* 0x040fe20003f84200 */
[----:B-1----:R-:W-:Y:S01]  /*1e90*/  FADD R32, R49, R72 ;  /* 0x0000004831207221 */ /* 0x002fe20000000000 */
[----:B------:R-:W-:Y:S01]  /*1ea0*/  FSETP.GT.AND P6, PT, |R31|, 8.50705917302346158658e+37, PT ;  /* 0x7e8000001f00780b */ /* 0x000fe20003fc4200 */
[----:B------:R-:W-:Y:S01]  /*1eb0*/  @!P3 FMUL R9, R9, 16777216 ;  /* 0x4b8000000909b820 */ /* 0x000fe20000400000 */
[----:B------:R-:W-:Y:S01]  /*1ec0*/  FSEL R73, R73, RZ, P5 ;  /* 0x000000ff49497208 */ /* 0x000fe20002800000 */
[----:B------:R-:W-:Y:S01]  /*1ed0*/  @!P2 FMUL R17, R17, 16777216 ;  /* 0x4b8000001111a820 */ /* 0x000fe20000400000 */
[----:B------:R-:W-:Y:S01]  /*1ee0*/  FSETP.GEU.AND P5, PT, |R6|, 1.175494350822287508e-38, PT ;  /* 0x008000000600780b */ /* 0x000fe20003fae200 */
[----:B------:R-:W-:Y:S01]  /*1ef0*/  @P1 FMUL R58, R58, 0.25 ;  /* 0x3e8000003a3a1820 */ /* 0x000fe20000400000 */
[----:B------:R1:W4:Y:S01]  /*1f00*/  MUFU.RCP R33, R9 ;  /* 0x0000000900217308 */ /* 0x0003220000001000 */
[----:B------:R-:W-:Y:S01]  /*1f10*/  FSETP.GEU.AND P1, PT, |R32|, 1.175494350822287508e-38, PT ;  /* 0x008000002000780b */ /* 0x000fe20003f2e200 */
[----:B---3--:R-:W-:Y:S01]  /*1f20*/  FMUL R7, R8, R17 ;  /* 0x0000001108077220 */ /* 0x008fe20000400000 */
[C---:B------:R-:W-:Y:S01]  /*1f30*/  FSETP.GEU.AND P0, PT, |R31|.reuse, 1.175494350822287508e-38, PT ;  /* 0x008000001f00780b */ /* 0x040fe20003f0e200 */
[----:B------:R-:W-:Y:S01]  /*1f40*/  FMUL R8, R31, 0.25 ;  /* 0x3e8000001f087820 */ /* 0x000fe20000400000 */
[----:B------:R-:W-:Y:S01]  /*1f50*/  FADD R30, R40, R69 ;  /* 0x00000045281e7221 */ /* 0x000fe20000000000 */
[C---:B------:R-:W-:Y:S01]  /*1f60*/  FMUL R15, R32.reuse, 0.25 ;  /* 0x3e800000200f7820 */ /* 0x040fe20000400000 */
[----:B------:R-:W-:Y:S01]  /*1f70*/  FSETP.GT.AND P2, PT, |R32|, 8.50705917302346158658e+37, PT ;  /* 0x7e8000002000780b */ /* 0x000fe20003f44200 */
[----:B------:R-:W-:Y:S01]  /*1f80*/  @P4 FMUL R13, R13, 0.25 ;  /* 0x3e8000000d0d4820 */ /* 0x000fe20000400000 */
[----:B-1----:R-:W-:Y:S01]  /*1f90*/  FMUL R9, R6, 0.25 ;  /* 0x3e80000006097820 */ /* 0x002fe20000400000 */
[----:B------:R-:W-:Y:S01]  /*1fa0*/  FSEL R8, R8, R31, P6 ;  /* 0x0000001f08087208 */ /* 0x000fe20003000000 */
[----:B------:R-:W-:Y:S01]  /*1fb0*/  @P6 FMUL R74, R74, 0.25 ;  /* 0x3e8000004a4a6820 */ /* 0x000fe20000400000 */
[----:B--2---:R-:W-:Y:S01]  /*1fc0*/  FADD R11, R43, R12 ;  /* 0x0000000c2b0b7221 */ /* 0x004fe20000000000 */
[----:B------:R-:W-:Y:S01]  /*1fd0*/  FSEL R10, R15, R32, P2 ;  /* 0x000000200f0a7208 */ /* 0x000fe20001000000 */
[----:B------:R-:W-:Y:S01]  /*1fe0*/  SHFL.BFLY PT, R67, R36, 0x4, 0x1f ;  /* 0x0c801f0024437f89 */ /* 0x000fe200000e0000 */
[----:B------:R-:W-:Y:S01]  /*1ff0*/  FSEL R9, R9, R6, P4 ;  /* 0x0000000609097208 */ /* 0x000fe20002000000 */
[----:B------:R-:W-:Y:S01]  /*2000*/  @!P5 FMUL R13, R13, 16777216 ;  /* 0x4b8000000d0dd820 */ /* 0x000fe20000400000 */
[C---:B------:R-:W-:Y:S01]  /*2010*/  FSETP.GEU.AND P6, PT, |R30|.reuse, 1.175494350822287508e-38, PT ;  /* 0x008000001e00780b */ /* 0x040fe20003fce200 */
[----:B------:R-:W1:Y:S01]  /*2020*/  SHFL.BFLY PT, R65, R2, 0x4, 0x1f ;  /* 0x0c801f0002417f89 */ /* 0x000e6200000e0000 */
[C---:B------:R-:W-:Y:S01]  /*2030*/  FMUL R17, R30.reuse, 0.25 ;  /* 0x3e8000001e117820 */ /* 0x040fe20000400000 */
[----:B------:R-:W-:Y:S01]  /*2040*/  @!P5 FMUL R9, R9, 16777216 ;  /* 0x4b8000000909d820 */ /* 0x000fe20000400000 */
[----:B------:R-:W-:Y:S01]  /*2050*/  FSETP.GT.AND P5, PT, |R30|, 8.50705917302346158658e+37, PT ;  /* 0x7e8000001e00780b */ /* 0x000fe20003fa4200 */
[----:B------:R-:W-:Y:S01]  /*2060*/  @!P1 FMUL R10, R10, 16777216 ;  /* 0x4b8000000a0a9820 */ /* 0x000fe20000400000 */
[----:B------:R-:W-:Y:S01]  /*2070*/  FSETP.GEU.AND P4, PT, |R11|, 1.175494350822287508e-38, PT ;  /* 0x008000000b00780b */ /* 0x000fe20003f8e200 */
[----:B------:R-:W-:Y:S01]  /*2080*/  FFMA R66, R66, R73, R29 ;  /* 0x0000004942427223 */ /* 0x000fe2000000001d */
[----:B------:R-:W-:Y:S01]  /*2090*/  @!P0 FMUL R8, R8, 16777216 ;  /* 0x4b80000008088820 */ /* 0x000fe20000400000 */
[----:B------:R-:W2:Y:S01]  /*20a0*/  SHFL.BFLY PT, R47, R6, 0x4, 0x1f ;  /* 0x0c801f00062f7f89 */ /* 0x000ea200000e0000 */
[----:B------:R-:W-:Y:S01]  /*20b0*/  FFMA R64, R73, R76, R64 ;  /* 0x0000004c49407223 */ /* 0x000fe20000000040 */
[----:B0-----:R-:W-:Y:S01]  /*20c0*/  FADD R29, R38, R55 ;  /* 0x00000037261d7221 */ /* 0x001fe20000000000 */
[----:B------:R-:W-:Y:S01]  /*20d0*/  @!P3 FMUL R58, R58, 16777216 ;  /* 0x4b8000003a3ab820 */ /* 0x000fe20000400000 */
[----:B------:R-:W-:Y:S01]  /*20e0*/  MUFU.RCP R76, R9 ;  /* 0x00000009004c7308 */ /* 0x000fe20000001000 */
[----:B------:R-:W-:Y:S01]  /*20f0*/  FMUL R14, R11, 0.25 ;  /* 0x3e8000000b0e7820 */ /* 0x000fe20000400000 */
[----:B------:R-:W-:Y:S01]  /*2100*/  FSEL R17, R17, R30, P5 ;  /* 0x0000001e11117208 */ /* 0x000fe20002800000 */
[----:B------:R-:W-:Y:S01]  /*2110*/  @P2 FMUL R72, R72, 0.25 ;  /* 0x3e80000048482820 */ /* 0x000fe20000400000 */
[----:B------:R-:W-:Y:S01]  /*2120*/  FSETP.GT.AND P3, PT, |R11|, 8.50705917302346158658e+37, PT ;  /* 0x7e8000000b00780b */ /* 0x000fe20003f64200 */
[----:B------:R-:W-:Y:S01]  /*2130*/  @!P0 FMUL R74, R74, 16777216 ;  /* 0x4b8000004a4a8820 */ /* 0x000fe20000400000 */
[----:B------:R-:W-:Y:S01]  /*2140*/  FSETP.GT.AND P2, PT, |R29|, 8.50705917302346158658e+37, PT ;  /* 0x7e8000001d00780b */ /* 0x000fe20003f44200 */
[----:B------:R-:W-:Y:S01]  /*2150*/  @!P6 FMUL R17, R17, 16777216 ;  /* 0x4b8000001111e820 */ /* 0x000fe20000400000 */
[----:B------:R-:W0:Y:S01]  /*2160*/  MUFU.RCP R9, R10 ;  /* 0x0000000a00097308 */ /* 0x000e220000001000 */
[----:B------:R-:W-:Y:S01]  /*2170*/  FSEL R14, R14, R11, P3 ;  /* 0x0000000b0e0e7208 */ /* 0x000fe20001800000 */
[----:B----4-:R-:W-:Y:S01]  /*2180*/  FMUL R33, R33, R58 ;  /* 0x0000003a21217220 */ /* 0x010fe20000400000 */
[----:B------:R-:W-:Y:S01]  /*2190*/  FSETP.GEU.AND P0, PT, |R29|, 1.175494350822287508e-38, PT ;  /* 0x008000001d00780b */ /* 0x000fe20003f0e200 */
[----:B------:R-:W-:Y:S01]  /*21a0*/  SHFL.BFLY PT, R58, R31, 0x4, 0x1f ;  /* 0x0c801f001f3a7f89 */ /* 0x000fe200000e0000 */
[----:B------:R-:W-:Y:S01]  /*21b0*/  @!P1 FMUL R72, R72, 16777216 ;  /* 0x4b80000048489820 */ /* 0x000fe20000400000 */
[----:B------:R-:W-:Y:S01]  /*21c0*/  @!P4 FMUL R14, R14, 16777216 ;  /* 0x4b8000000e0ec820 */ /* 0x000fe20000400000 */
[----:B------:R-:W-:Y:S01]  /*21d0*/  @P5 FMUL R69, R69, 0.25 ;  /* 0x3e80000045455820 */ /* 0x000fe20000400000 */
[----:B------:R3:W4:Y:S01]  /*21e0*/  MUFU.RCP R15, R8 ;  /* 0x00000008000f7308 */ /* 0x0007220000001000 */
[----:B------:R-:W-:Y:S01]  /*21f0*/  SHFL.BFLY PT, R80, R11, 0x4, 0x1f ;  /* 0x0c801f000b507f89 */ /* 0x000fe200000e0000 */
[----:B------:R-:W-:Y:S01]  /*2200*/  @P3 FMUL R12, R12, 0.25 ;  /* 0x3e8000000c0c3820 */ /* 0x000fe20000400000 */
[----:B------:R-:W-:Y:S01]  /*2210*/  @!P6 FMUL R69, R69, 16777216 ;  /* 0x4b8000004545e820 */ /* 0x000fe20000400000 */
[----:B------:R-:W-:Y:S01]  /*2220*/  @P2 FMUL R55, R55, 0.25 ;  /* 0x3e80000037372820 */ /* 0x000fe20000400000 */
[----:B------:R-:W5:Y:S01]  /*2230*/  SHFL.BFLY PT, R57, R32, 0x4, 0x1f ;  /* 0x0c801f0020397f89 */ /* 0x000f6200000e0000 */
[----:B------:R-:W-:Y:S01]  /*2240*/  @!P4 FMUL R12, R12, 16777216 ;  /* 0x4b8000000c0cc820 */ /* 0x000fe20000400000 */
[----:B0-----:R-:W-:Y:S01]  /*2250*/  FMUL R72, R9, R72 ;  /* 0x0000004809487220 */ /* 0x001fe20000400000 */
[----:B------:R-:W0:Y:S01]  /*2260*/  MUFU.RCP R71, R14 ;  /* 0x0000000e00477308 */ /* 0x000e220000001000 */
[----:B---3--:R-:W-:Y:S01]  /*2270*/  FMUL R8, R29, 0.25 ;  /* 0x3e8000001d087820 */ /* 0x008fe20000400000 */
[----:B-1----:R-:W-:Y:S01]  /*2280*/  FADD R9, R2, R65 ;  /* 0x0000004102097221 */ /* 0x002fe20000000000 */
[----:B------:R-:W1:Y:S01]  /*2290*/  SHFL.BFLY PT, R75, R30, 0x4, 0x1f ;  /* 0x0c801f001e4b7f89 */ /* 0x000e6200000e0000 */
[----:B------:R-:W-:Y:S01]  /*22a0*/  @!P0 FMUL R55, R55, 16777216 ;  /* 0x4b80000037378820 */ /* 0x000fe20000400000 */
[----:B------:R-:W-:Y:S01]  /*22b0*/  FMUL R76, R76, R13 ;  /* 0x0000000d4c4c7220 */ /* 0x000fe20000400000 */
[----:B------:R-:W-:Y:S01]  /*22c0*/  FSEL R10, R8, R29, P2 ;  /* 0x0000001d080a7208 */ /* 0x000fe20001000000 */
[----:B----4-:R-:W-:Y:S01]  /*22d0*/  FMUL R74, R15, R74 ;  /* 0x0000004a0f4a7220 */ /* 0x010fe20000400000 */
[----:B------:R3:W4:Y:S01]  /*22e0*/  MUFU.RCP R8, R17 ;  /* 0x0000001100087308 */ /* 0x0007220000001000 */
[----:B--2---:R-:W-:Y:S01]  /*22f0*/  FADD R15, R6, R47 ;  /* 0x0000002f060f7221 */ /* 0x004fe20000000000 */
[C---:B------:R-:W-:Y:S01]  /*2300*/  FSETP.GT.AND P6, PT, |R9|.reuse, 8.50705917302346158658e+37, PT ;  /* 0x7e8000000900780b */ /* 0x040fe20003fc4200 */
[----:B------:R-:W-:Y:S01]  /*2310*/  @!P0 FMUL R10, R10, 16777216 ;  /* 0x4b8000000a0a8820 */ /* 0x000fe20000400000 */
[----:B------:R-:W-:Y:S01]  /*2320*/  FSETP.GEU.AND P5, PT, |R9|, 1.175494350822287508e-38, PT ;  /* 0x008000000900780b */ /* 0x000fe20003fae200 */
[C---:B------:R-:W-:Y:S01]  /*2330*/  FMUL R34, R15.reuse, 0.25 ;  /* 0x3e8000000f227820 */ /* 0x040fe20000400000 */
[----:B------:R-:W-:Y:S01]  /*2340*/  FSETP.GEU.AND P0, PT, |R15|, 1.175494350822287508e-38, PT ;  /* 0x008000000f00780b */ /* 0x000fe20003f0e200 */
[----:B0-----:R-:W-:Y:S01]  /*2350*/  FMUL R71, R71, R12 ;  /* 0x0000000c47477220 */ /* 0x001fe20000400000 */
[----:B------:R0:W2:Y:S01]  /*2360*/  MUFU.RCP R68, R10 ;  /* 0x0000000a00447308 */ /* 0x0000a20000001000 */
[----:B---3--:R-:W-:Y:S01]  /*2370*/  FADD R17, R36, R67 ;  /* 0x0000004324117221 */ /* 0x008fe20000000000 */
[----:B------:R-:W-:Y:S01]  /*2380*/  FSETP.GT.AND P2, PT, |R15|, 8.50705917302346158658e+37, PT ;  /* 0x7e8000000f00780b */ /* 0x000fe20003f44200 */
[----:B------:R-:W3:Y:S01]  /*2390*/  SHFL.BFLY PT, R84, R29, 0x4, 0x1f ;  /* 0x0c801f001d547f89 */ /* 0x000ee200000e0000 */
[----:B-----5:R-:W-:-:S02]  /*23a0*/  FADD R16, R32, R57 ;  /* 0x0000003920107221 */ /* 0x020fc40000000000 */
[C---:B------:R-:W-:Y:S01]  /*23b0*/  FSETP.GEU.AND P3, PT, |R17|.reuse, 1.175494350822287508e-38, PT ;  /* 0x008000001100780b */ /* 0x040fe20003f6e200 */
[----:B----4-:R-:W-:Y:S01]  /*23c0*/  FMUL R69, R8, R69 ;  /* 0x0000004508457220 */ /* 0x010fe20000400000 */
[C---:B------:R-:W-:Y:S01]  /*23d0*/  FMUL R8, R17.reuse, 0.25 ;  /* 0x3e80000011087820 */ /* 0x040fe20000400000 */
[----:B------:R-:W-:Y:S01]  /*23e0*/  FSETP.GT.AND P1, PT, |R17|, 8.50705917302346158658e+37, PT ;  /* 0x7e8000001100780b */ /* 0x000fe20003f24200 */
[----:B0-----:R-:W-:Y:S01]  /*23f0*/  FMUL R10, R9, 0.25 ;  /* 0x3e800000090a7820 */ /* 0x001fe20000400000 */
[----:B------:R-:W-:Y:S01]  /*2400*/  FSEL R34, R34, R15, P2 ;  /* 0x0000000f22227208 */ /* 0x000fe20001000000 */
[----:B------:R-:W-:Y:S01]  /*2410*/  @P6 FMUL R65, R65, 0.25 ;  /* 0x3e80000041416820 */ /* 0x000fe20000400000 */
[----:B------:R-:W-:Y:S01]  /*2420*/  FSEL R12, R8, R17, P1 ;  /* 0x00000011080c7208 */ /* 0x000fe20000800000 */
[----:B------:R-:W-:Y:S01]  /*2430*/  FADD R8, R31, R58 ;  /* 0x0000003a1f087221 */ /* 0x000fe20000000000 */
[----:B------:R-:W-:Y:S01]  /*2440*/  FSEL R13, R10, R9, P6 ;  /* 0x000000090a0d7208 */ /* 0x000fe20003000000 */
[----:B------:R-:W-:Y:S01]  /*2450*/  FADD R10, R11, R80 ;  /* 0x000000500b0a7221 */ /* 0x000fe20000000000 */
[----:B------:R-:W-:Y:S01]  /*2460*/  @!P5 FMUL R65, R65, 16777216 ;  /* 0x4b8000004141d820 */ /* 0x000fe20000400000 */
[----:B------:R-:W-:Y:S01]  /*2470*/  @!P0 FMUL R34, R34, 16777216 ;  /* 0x4b80000022228820 */ /* 0x000fe20000400000 */
[----:B------:R-:W-:Y:S01]  /*2480*/  @!P3 FMUL R12, R12, 16777216 ;  /* 0x4b8000000c0cb820 */ /* 0x000fe20000400000 */
[----:B------:R-:W-:Y:S01]  /*2490*/  @!P5 FMUL R13, R13, 16777216 ;  /* 0x4b8000000d0dd820 */ /* 0x000fe20000400000 */
[----:B------:R-:W-:Y:S01]  /*24a0*/  FSETP.GEU.AND P4, PT, |R8|, 1.175494350822287508e-38, PT ;  /* 0x008000000800780b */ /* 0x000fe20003f8e200 */
[----:B--2---:R-:W-:Y:S01]  /*24b0*/  FMUL R68, R68, R55 ;  /* 0x0000003744447220 */ /* 0x004fe20000400000 */
[----:B------:R-:W-:Y:S01]  /*24c0*/  FSETP.GEU.AND P5, PT, |R10|, 1.175494350822287508e-38, PT ;  /* 0x008000000a00780b */ /* 0x000fe20003fae200 */
[----:B------:R0:W-:Y:S01]  /*24d0*/  MUFU.RCP R46, R13 ;  /* 0x0000000d002e7308 */ /* 0x0001e20000001000 */
[----:B------:R-:W-:Y:S01]  /*24e0*/  @P1 FMUL R67, R67, 0.25 ;  /* 0x3e80000043431820 */ /* 0x000fe20000400000 */
[C---:B------:R-:W-:Y:S01]  /*24f0*/  FMUL R55, R8.reuse, 0.25 ;  /* 0x3e80000008377820 */ /* 0x040fe20000400000 */
[----:B------:R-:W-:Y:S01]  /*2500*/  FSETP.GT.AND P1, PT, |R8|, 8.50705917302346158658e+37, PT ;  /* 0x7e8000000800780b */ /* 0x000fe20003f24200 */
[----:B------:R-:W-:Y:S01]  /*2510*/  @P2 FMUL R47, R47, 0.25 ;  /* 0x3e8000002f2f2820 */ /* 0x000fe20000400000 */
[----:B------:R-:W-:Y:S01]  /*2520*/  FSETP.GT.AND P2, PT, |R10|, 8.50705917302346158658e+37, PT ;  /* 0x7e8000000a00780b */ /* 0x000fe20003f44200 */
[----:B------:R-:W-:Y:S01]  /*2530*/  @!P3 FMUL R67, R67, 16777216 ;  /* 0x4b8000004343b820 */ /* 0x000fe20000400000 */
[----:B------:R-:W-:Y:S01]  /*2540*/  FSETP.GEU.AND P3, PT, |R16|, 1.175494350822287508e-38, PT ;  /* 0x008000001000780b */ /* 0x000fe20003f6e200 */
[----:B------:R-:W2:Y:S01]  /*2550*/  MUFU.RCP R12, R12 ;  /* 0x0000000c000c7308 */ /* 0x000ea20000001000 */
[----:B0-----:R-:W-:Y:S01]  /*2560*/  FMUL R13, R10, 0.25 ;  /* 0x3e8000000a0d7820 */ /* 0x001fe20000400000 */
[----:B------:R-:W-:Y:S01]  /*2570*/  FSEL R55, R55, R8, P1 ;  /* 0x0000000837377208 */ /* 0x000fe20000800000 */
[----:B-1----:R-:W-:Y:S01]  /*2580*/  FADD R14, R30, R75 ;  /* 0x0000004b1e0e7221 */ /* 0x002fe20000000000 */
[C---:B------:R-:W-:Y:S01]  /*2590*/  FMUL R73, R16.reuse, 0.25 ;  /* 0x3e80000010497820 */ /* 0x040fe20000400000 */
[----:B------:R-:W-:Y:S01]  /*25a0*/  FSETP.GT.AND P6, PT, |R16|, 8.50705917302346158658e+37, PT ;  /* 0x7e8000001000780b */ /* 0x000fe20003fc4200 */
[----:B------:R-:W-:Y:S01]  /*25b0*/  @!P0 FMUL R47, R47, 16777216 ;  /* 0x4b8000002f2f8820 */ /* 0x000fe20000400000 */
[----:B------:R-:W-:Y:S01]  /*25c0*/  FSEL R13, R13, R10, P2 ;  /* 0x0000000a0d0d7208 */ /* 0x000fe20001000000 */
[----:B------:R0:W1:Y:S01]  /*25d0*/  MUFU.RCP R60, R34 ;  /* 0x00000022003c7308 */ /* 0x0000620000001000 */
[----:B------:R-:W-:Y:S01]  /*25e0*/  @!P4 FMUL R55, R55, 16777216 ;  /* 0x4b8000003737c820 */ /* 0x000fe20000400000 */
[----:B------:R-:W-:Y:S01]  /*25f0*/  FSEL R73, R73, R16, P6 ;  /* 0x0000001049497208 */ /* 0x000fe20003000000 */
[----:B------:R-:W-:Y:S01]  /*2600*/  @P1 FMUL R58, R58, 0.25 ;  /* 0x3e8000003a3a1820 */ /* 0x000fe20000400000 */
[----:B------:R-:W-:Y:S01]  /*2610*/  @!P5 FMUL R13, R13, 16777216 ;  /* 0x4b8000000d0dd820 */ /* 0x000fe20000400000 */
[C---:B------:R-:W-:Y:S01]  /*2620*/  FSETP.GEU.AND P0, PT, |R14|.reuse, 1.175494350822287508e-38, PT ;  /* 0x008000000e00780b */ /* 0x040fe20003f0e200 */
[----:B------:R-:W-:Y:S01]  /*2630*/  FMUL R77, R14, 0.25 ;  /* 0x3e8000000e4d7820 */ /* 0x000fe20000400000 */
[----:B--2---:R-:W-:Y:S01]  /*2640*/  FMUL R67, R12, R67 ;  /* 0x000000430c437220 */ /* 0x004fe20000400000 */
[----:B---3--:R-:W-:Y:S01]  /*2650*/  FADD R12, R29, R84 ;  /* 0x000000541d0c7221 */ /* 0x008fe20000000000 */
[----:B0-----:R-:W0:Y:S01]  /*2660*/  SHFL.BFLY PT, R34, R17, 0x2, 0x1f ;  /* 0x0c401f0011227f89 */ /* 0x001e2200000e0000 */
[----:B------:R-:W2:Y:S01]  /*2670*/  MUFU.RCP R55, R55 ;  /* 0x0000003700377308 */ /* 0x000ea20000001000 */
[----:B------:R-:W-:Y:S01]  /*2680*/  FSETP.GT.AND P1, PT, |R14|, 8.50705917302346158658e+37, PT ;  /* 0x7e8000000e00780b */ /* 0x000fe20003f24200 */
[----:B------:R-:W-:Y:S01]  /*2690*/  @!P3 FMUL R73, R73, 16777216 ;  /* 0x4b8000004949b820 */ /* 0x000fe20000400000 */
[----:B------:R-:W-:Y:S01]  /*26a0*/  @!P4 FMUL R58, R58, 16777216 ;  /* 0x4b8000003a3ac820 */ /* 0x000fe20000400000 */
[----:B------:R-:W-:Y:S01]  /*26b0*/  FSETP.GEU.AND P4, PT, |R12|, 1.175494350822287508e-38, PT ;  /* 0x008000000c00780b */ /* 0x000fe20003f8e200 */
[----:B-1----:R-:W-:Y:S01]  /*26c0*/  FMUL R60, R60, R47 ;  /* 0x0000002f3c3c7220 */ /* 0x002fe20000400000 */
[----:B------:R-:W-:Y:S01]  /*26d0*/  FSEL R77, R77, R14, P1 ;  /* 0x0000000e4d4d7208 */ /* 0x000fe20000800000 */
[----:B------:R-:W1:Y:S01]  /*26e0*/  SHFL.BFLY PT, R47, R44, 0x8, 0x1f ;  /* 0x0d001f002c2f7f89 */ /* 0x000e6200000e0000 */
[----:B------:R-:W3:Y:S01]  /*26f0*/  MUFU.RCP R13, R13 ;  /* 0x0000000d000d7308 */ /* 0x000ee20000001000 */
[----:B------:R-:W-:Y:S01]  /*2700*/  @P6 FMUL R57, R57, 0.25 ;  /* 0x3e80000039396820 */ /* 0x000fe20000400000 */
[----:B------:R-:W-:Y:S01]  /*2710*/  FSETP.GT.AND P6, PT, |R12|, 8.50705917302346158658e+37, PT ;  /* 0x7e8000000c00780b */ /* 0x000fe20003fc4200 */
[----:B------:R-:W4:Y:S01]  /*2720*/  SHFL.BFLY PT, R82, R9, 0x2, 0x1f ;  /* 0x0c401f0009527f89 */ /* 0x000f2200000e0000 */
[----:B------:R-:W-:Y:S01]  /*2730*/  @P2 FMUL R80, R80, 0.25 ;  /* 0x3e80000050502820 */ /* 0x000fe20000400000 */
[----:B------:R-:W-:Y:S01]  /*2740*/  @!P0 FMUL R77, R77, 16777216 ;  /* 0x4b8000004d4d8820 */ /* 0x000fe20000400000 */
[----:B------:R-:W-:Y:S01]  /*2750*/  FMUL R65, R46, R65 ;  /* 0x000000412e417220 */ /* 0x000fe20000400000 */
[----:B--2---:R-:W-:Y:S01]  /*2760*/  FMUL R58, R55, R58 ;  /* 0x0000003a373a7220 */ /* 0x004fe20000400000 */
[----:B------:R2:W5:Y:S01]  /*2770*/  MUFU.RCP R78, R73 ;  /* 0x00000049004e7308 */ /* 0x0005620000001000 */
[----:B------:R-:W-:Y:S01]  /*2780*/  @!P5 FMUL R80, R80, 16777216 ;  /* 0x4b8000005050d820 */ /* 0x000fe20000400000 */
[----:B------:R-:W-:Y:S01]  /*2790*/  @!P3 FMUL R57, R57, 16777216 ;  /* 0x4b8000003939b820 */ /* 0x000fe20000400000 */
[----:B------:R-:W-:Y:S01]  /*27a0*/  @P1 FMUL R75, R75, 0.25 ;  /* 0x3e8000004b4b1820 */ /* 0x000fe20000400000 */
[----:B------:R-:W-:Y:S01]  /*27b0*/  SHFL.BFLY PT, R86, R15, 0x2, 0x1f ;  /* 0x0c401f000f567f89 */ /* 0x000fe200000e0000 */
[----:B------:R-:W-:Y:S01]  /*27c0*/  FSETP.NEU.AND P1, PT, R36, RZ, PT ;  /* 0x000000ff2400720b */ /* 0x000fe20003f2d000 */
[----:B---3--:R-:W-:-:S02]  /*27d0*/  FMUL R55, R13, R80 ;  /* 0x000000500d377220 */ /* 0x008fc40000400000 */
[----:B------:R3:W4:Y:S01]  /*27e0*/  MUFU.RCP R46, R77 ;  /* 0x0000004d002e7308 */ /* 0x0007220000001000 */
[----:B--2---:R-:W-:Y:S01]  /*27f0*/  FMUL R73, R12, 0.25 ;  /* 0x3e8000000c497820 */ /* 0x004fe20000400000 */
[----:B0-----:R-:W-:Y:S01]  /*2800*/  FADD R13, R17, R34 ;  /* 0x00000022110d7221 */ /* 0x001fe20000000000 */
[----:B------:R-:W-:Y:S01]  /*2810*/  @!P0 FMUL R75, R75, 16777216 ;  /* 0x4b8000004b4b8820 */ /* 0x000fe20000400000 */
[----:B------:R-:W-:Y:S01]  /*2820*/  @P6 FMUL R84, R84, 0.25 ;  /* 0x3e80000054546820 */ /* 0x000fe20000400000 */
[----:B------:R-:W0:Y:S01]  /*2830*/  SHFL.BFLY PT, R80, R39, 0x8, 0x1f ;  /* 0x0d001f0027507f89 */ /* 0x000e2200000e0000 */
[----:B------:R-:W-:Y:S01]  /*2840*/  FSEL R79, R73, R12, P6 ;  /* 0x0000000c494f7208 */ /* 0x000fe20003000000 */
[----:B-----5:R-:W-:Y:S01]  /*2850*/  FMUL R57, R78, R57 ;  /* 0x000000394e397220 */ /* 0x020fe20000400000 */
[C---:B------:R-:W-:Y:S01]  /*2860*/  FSETP.GEU.AND P2, PT, |R13|.reuse, 1.175494350822287508e-38, PT ;  /* 0x008000000d00780b */ /* 0x040fe20003f4e200 */
[C---:B------:R-:W-:Y:S01]  /*2870*/  FMUL R78, R13.reuse, 0.25 ;  /* 0x3e8000000d4e7820 */ /* 0x040fe20000400000 */
[----:B------:R-:W-:Y:S01]  /*2880*/  FSETP.GT.AND P0, PT, |R13|, 8.50705917302346158658e+37, PT ;  /* 0x7e8000000d00780b */ /* 0x000fe20003f04200 */
[----:B------:R-:W-:Y:S01]  /*2890*/  @!P4 FMUL R79, R79, 16777216 ;  /* 0x4b8000004f4fc820 */ /* 0x000fe20000400000 */
[----:B-1----:R-:W-:Y:S01]  /*28a0*/  FADD R73, -R44, R47 ;  /* 0x0000002f2c497221 */ /* 0x002fe20000000100 */
[----:B---3--:R-:W-:Y:S01]  /*28b0*/  FSEL R77, R7, RZ, P1 ;  /* 0x000000ff074d7208 */ /* 0x008fe20000800000 */
[----:B----4-:R-:W-:Y:S01]  /*28c0*/  FADD R7, R9, R82 ;  /* 0x0000005209077221 */ /* 0x010fe20000000000 */
[----:B------:R-:W-:Y:S01]  /*28d0*/  FMUL R46, R46, R75 ;  /* 0x0000004b2e2e7220 */ /* 0x000fe20000400000 */
[----:B------:R-:W-:Y:S01]  /*28e0*/  FMUL R75, R73, R73 ;  /* 0x00000049494b7220 */ /* 0x000fe20000400000 */
[----:B------:R-:W1:Y:S01]  /*28f0*/  MUFU.RCP R79, R79 ;  /* 0x0000004f004f7308 */ /* 0x000e620000001000 */
[----:B------:R-:W-:Y:S01]  /*2900*/  FSEL R78, R78, R13, P0 ;  /* 0x0000000d4e4e7208 */ /* 0x000fe20000000000 */
[----:B------:R-:W-:Y:S01]  /*2910*/  @!P4 FMUL R84, R84, 16777216 ;  /* 0x4b8000005454c820 */ /* 0x000fe20000400000 */
[----:B------:R-:W-:Y:S01]  /*2920*/  FMUL R54, R54, R75 ;  /* 0x0000004b36367220 */ /* 0x000fe20000400000 */
[----:B------:R-:W-:Y:S01]  /*2930*/  FSETP.GEU.AND P4, PT, |R7|, 1.175494350822287508e-38, PT ;  /* 0x008000000700780b */ /* 0x000fe20003f8e200 */
[----:B------:R-:W2:Y:S01]  /*2940*/  SHFL.BFLY PT, R75, R42, 0x8, 0x1f ;  /* 0x0d001f002a4b7f89 */ /* 0x000ea200000e0000 */
[----:B------:R-:W-:Y:S01]  /*2950*/  @!P2 FMUL R78, R78, 16777216 ;  /* 0x4b8000004e4ea820 */ /* 0x000fe20000400000 */
[----:B------:R-:W-:Y:S01]  /*2960*/  FFMA R44, R73, R77, R44 ;  /* 0x0000004d492c7223 */ /* 0x000fe2000000002c */
[----:B------:R-:W-:Y:S01]  /*2970*/  FSETP.GT.AND P1, PT, |R7|, 8.50705917302346158658e+37, PT ;  /* 0x7e8000000700780b */ /* 0x000fe20003f24200 */
[----:B------:R-:W3:Y:S01]  /*2980*/  SHFL.BFLY PT, R85, R8, 0x2, 0x1f ;  /* 0x0c401f0008557f89 */ /* 0x000ee200000e0000 */
[----:B------:R4:W5:Y:S01]  /*2990*/  MUFU.RCP R73, R78 ;  /* 0x0000004e00497308 */ /* 0x0009620000001000 */
[----:B------:R-:W-:Y:S01]  /*29a0*/  FSETP.NEU.AND P3, PT, R2, RZ, PT ;  /* 0x000000ff0200720b */ /* 0x000fe20003f6d000 */
[----:B------:R-:W-:Y:S01]  /*29b0*/  @P0 FMUL R34, R34, 0.25 ;  /* 0x3e80000022220820 */ /* 0x000fe20000400000 */
[----:B------:R-:W-:Y:S01]  /*29c0*/  SHFL.BFLY PT, R87, R16, 0x2, 0x1f ;  /* 0x0c401f0010577f89 */ /* 0x000fe200000e0000 */
[----:B0-----:R-:W-:Y:S01]  /*29d0*/  FADD R80, -R39, R80 ;  /* 0x0000005027507221 */ /* 0x001fe20000000100 */
[----:B-1----:R-:W-:Y:S01]  /*29e0*/  FMUL R47, R79, R84 ;  /* 0x000000544f2f7220 */ /* 0x002fe20000400000 */
[----:B------:R-:W-:Y:S01]  /*29f0*/  FMUL R84, R7, 0.25 ;  /* 0x3e80000007547820 */ /* 0x000fe20000400000 */
[----:B------:R-:W-:Y:S01]  /*2a00*/  FSEL R81, R33, RZ, P3 ;  /* 0x000000ff21517208 */ /* 0x000fe20001800000 */
[----:B------:R-:W-:Y:S01]  /*2a10*/  FADD R33, R15, R86 ;  /* 0x000000560f217221 */ /* 0x000fe20000000000 */
[----:B----4-:R-:W0:Y:S01]  /*2a20*/  SHFL.BFLY PT, R78, R35, 0x8, 0x1f ;  /* 0x0d001f00234e7f89 */ /* 0x010e2200000e0000 */
[----:B------:R-:W-:Y:S01]  /*2a30*/  @!P2 FMUL R34, R34, 16777216 ;  /* 0x4b8000002222a820 */ /* 0x000fe20000400000 */
[----:B------:R-:W-:Y:S01]  /*2a40*/  FSEL R84, R84, R7, P1 ;  /* 0x0000000754547208 */ /* 0x000fe20000800000 */
[----:B------:R-:W-:Y:S01]  /*2a50*/  @P1 FMUL R82, R82, 0.25 ;  /* 0x3e80000052521820 */ /* 0x000fe20000400000 */
[----:B------:R-:W-:Y:S01]  /*2a60*/  FSETP.GEU.AND P3, PT, |R33|, 1.175494350822287508e-38, PT ;  /* 0x008000002100780b */ /* 0x000fe20003f6e200 */
[----:B------:R-:W-:Y:S01]  /*2a70*/  FFMA R39, R80, R81, R39 ;  /* 0x0000005150277223 */ /* 0x000fe20000000027 */
[----:B-----5:R-:W-:Y:S01]  /*2a80*/  FMUL R73, R73, R34 ;  /* 0x0000002249497220 */ /* 0x020fe20000400000 */
[----:B------:R-:W-:Y:S01]  /*2a90*/  @!P4 FMUL R84, R84, 16777216 ;  /* 0x4b8000005454c820 */ /* 0x000fe20000400000 */
[C---:B------:R-:W-:Y:S01]  /*2aa0*/  FMUL R34, R33.reuse, 0.25 ;  /* 0x3e80000021227820 */ /* 0x040fe20000400000 */
[----:B------:R-:W-:Y:S01]  /*2ab0*/  FSETP.GT.AND P1, PT, |R33|, 8.50705917302346158658e+37, PT ;  /* 0x7e8000002100780b */ /* 0x000fe20003f24200 */
[----:B------:R-:W-:Y:S01]  /*2ac0*/  FMUL R80, R80, R80 ;  /* 0x0000005050507220 */ /* 0x000fe20000400000 */
[----:B------:R1:W4:Y:S01]  /*2ad0*/  MUFU.RCP R79, R84 ;  /* 0x00000054004f7308 */ /* 0x0003220000001000 */
[----:B--2---:R-:W-:Y:S01]  /*2ae0*/  FADD R42, R42, R75 ;  /* 0x0000004b2a2a7221 */ /* 0x004fe20000000000 */
[----:B------:R-:W-:Y:S01]  /*2af0*/  FSEL R83, R34, R33, P1 ;  /* 0x0000002122537208 */ /* 0x000fe20000800000 */
[----:B---3--:R-:W-:Y:S01]  /*2b00*/  FADD R34, R8, R85 ;  /* 0x0000005508227221 */ /* 0x008fe20000000000 */
[----:B------:R-:W-:Y:S01]  /*2b10*/  FSETP.NEU.AND P2, PT, R6, RZ, PT ;  /* 0x000000ff0600720b */ /* 0x000fe20003f4d000 */
[----:B------:R-:W-:Y:S01]  /*2b20*/  FMUL R80, R51, R80 ;  /* 0x0000005033507220 */ /* 0x000fe20000400000 */
[----:B------:R-:W-:Y:S01]  /*2b30*/  @!P4 FMUL R82, R82, 16777216 ;  /* 0x4b8000005252c820 */ /* 0x000fe20000400000 */
[----:B------:R-:W-:Y:S01]  /*2b40*/  FFMA R51, R77, R54, R42 ;  /* 0x000000364d337223 */ /* 0x000fe2000000002a */
[----:B------:R-:W-:Y:S01]  /*2b50*/  @!P3 FMUL R83, R83, 16777216 ;  /* 0x4b8000005353b820 */ /* 0x000fe20000400000 */
[----:B------:R-:W-:Y:S01]  /*2b60*/  FSEL R54, R76, RZ, P2 ;  /* 0x000000ff4c367208 */ /* 0x000fe20001000000 */
[----:B-1----:R-:W1:Y:S01]  /*2b70*/  SHFL.BFLY PT, R84, R63, 0x8, 0x1f ;  /* 0x0d001f003f547f89 */ /* 0x002e6200000e0000 */
[C---:B------:R-:W-:Y:S01]  /*2b80*/  FSETP.GEU.AND P0, PT, |R34|.reuse, 1.175494350822287508e-38, PT ;  /* 0x008000002200780b */ /* 0x040fe20003f0e200 */
[----:B------:R2:W3:Y:S01]  /*2b90*/  MUFU.RCP R77, R83 ;  /* 0x00000053004d7308 */ /* 0x0004e20000001000 */
[----:B0-----:R-:W-:Y:S01]  /*2ba0*/  FADD R78, -R35, R78 ;  /* 0x0000004e234e7221 */ /* 0x001fe20000000100 */
[C---:B------:R-:W-:Y:S01]  /*2bb0*/  FSETP.GT.AND P2, PT, |R34|.reuse, 8.50705917302346158658e+37, PT ;  /* 0x7e8000002200780b */ /* 0x040fe20003f44200 */
[----:B----4-:R-:W-:Y:S01]  /*2bc0*/  FMUL R75, R79, R82 ;  /* 0x000000524f4b7220 */ /* 0x010fe20000400000 */
[----:B------:R-:W-:Y:S01]  /*2bd0*/  FMUL R79, R34, 0.25 ;  /* 0x3e800000224f7820 */ /* 0x000fe20000400000 */
[C---:B------:R-:W-:Y:S01]  /*2be0*/  FFMA R42, R78.reuse, R54, R35 ;  /* 0x000000364e2a7223 */ /* 0x040fe20000000023 */
[----:B------:R-:W-:Y:S01]  /*2bf0*/  FMUL R35, R78, R78 ;  /* 0x0000004e4e237220 */ /* 0x000fe20000400000 */
[----:B------:R-:W-:Y:S01]  /*2c00*/  @P1 FMUL R86, R86, 0.25 ;  /* 0x3e80000056561820 */ /* 0x000fe20000400000 */
[----:B------:R-:W0:Y:S01]  /*2c10*/  SHFL.BFLY PT, R82, R41, 0x8, 0x1f ;  /* 0x0d001f0029527f89 */ /* 0x000e2200000e0000 */
[----:B------:R-:W-:Y:S01]  /*2c20*/  FSEL R79, R79, R34, P2 ;  /* 0x000000224f4f7208 */ /* 0x000fe20001000000 */
[----:B--2---:R-:W-:Y:S01]  /*2c30*/  FMUL R83, R48, R35 ;  /* 0x0000002330537220 */ /* 0x004fe20000400000 */
[----:B------:R-:W-:Y:S01]  /*2c40*/  FADD R35, R16, R87 ;  /* 0x0000005710237221 */ /* 0x000fe20000000000 */
[----:B------:R-:W2:Y:S01]  /*2c50*/  SHFL.BFLY PT, R48, R37, 0x8, 0x1f ;  /* 0x0d001f0025307f89 */ /* 0x000ea200000e0000 */
[----:B------:R-:W-:Y:S01]  /*2c60*/  @!P3 FMUL R86, R86, 16777216 ;  /* 0x4b8000005656b820 */ /* 0x000fe20000400000 */
[----:B------:R-:W-:Y:S01]  /*2c70*/  @!P0 FMUL R79, R79, 16777216 ;  /* 0x4b8000004f4f8820 */ /* 0x000fe20000400000 */
[----:B------:R-:W-:Y:S01]  /*2c80*/  @P2 FMUL R85, R85, 0.25 ;  /* 0x3e80000055552820 */ /* 0x000fe20000400000 */
[----:B------:R-:W-:Y:S01]  /*2c90*/  FSETP.GEU.AND P4, PT, |R35|, 1.175494350822287508e-38, PT ;  /* 0x008000002300780b */ /* 0x000fe20003f8e200 */
[----:B---3--:R-:W-:Y:S01]  /*2ca0*/  FMUL R76, R77, R86 ;  /* 0x000000564d4c7220 */ /* 0x008fe20000400000 */
[----:B------:R-:W3:Y:S01]  /*2cb0*/  MUFU.RCP R78, R79 ;  /* 0x0000004f004e7308 */ /* 0x000ee20000001000 */
[C---:B------:R-:W-:Y:S01]  /*2cc0*/  FMUL R86, R35.reuse, 0.25 ;  /* 0x3e80000023567820 */ /* 0x040fe20000400000 */
[----:B------:R-:W-:Y:S01]  /*2cd0*/  FSETP.GT.AND P1, PT, |R35|, 8.50705917302346158658e+37, PT ;  /* 0x7e8000002300780b */ /* 0x000fe20003f24200 */
[----:B------:R-:W4:Y:S01]  /*2ce0*/  SHFL.BFLY PT, R89, R10, 0x2, 0x1f ;  /* 0x0c401f000a597f89 */ /* 0x000f2200000e0000 */
[----:B------:R-:W-:Y:S01]  /*2cf0*/  @!P0 FMUL R85, R85, 16777216 ;  /* 0x4b80000055558820 */ /* 0x000fe20000400000 */
[----:B------:R-:W-:Y:S01]  /*2d00*/  FSETP.NEU.AND P3, PT, R31, RZ, PT ;  /* 0x000000ff1f00720b */ /* 0x000fe20003f6d000 */
[----:B-1----:R-:W-:Y:S01]  /*2d10*/  FADD R84, -R63, R84 ;  /* 0x000000543f547221 */ /* 0x002fe20000000100 */
[----:B------:R-:W-:Y:S01]  /*2d20*/  FSEL R86, R86, R35, P1 ;  /* 0x0000002356567208 */ /* 0x000fe20000800000 */
[----:B------:R-:W1:Y:S01]  /*2d30*/  SHFL.BFLY PT, R91, R64, 0x8, 0x1f ;  /* 0x0d001f00405b7f89 */ /* 0x000e6200000e0000 */
[----:B------:R-:W-:-:S02]  /*2d40*/  FSEL R74, R74, RZ, P3 ;  /* 0x000000ff4a4a7208 */ /* 0x000fc40001800000 */
[----:B------:R-:W-:Y:S01]  /*2d50*/  FSETP.NEU.AND P0, PT, R32, RZ, PT ;  /* 0x000000ff2000720b */ /* 0x000fe20003f0d000 */
[----:B------:R-:W-:Y:S01]  /*2d60*/  @!P4 FMUL R86, R86, 16777216 ;  /* 0x4b8000005656c820 */ /* 0x000fe20000400000 */
[----:B------:R-:W-:Y:S01]  /*2d70*/  SHFL.BFLY PT, R93, R12, 0x2, 0x1f ;  /* 0x0c401f000c5d7f89 */ /* 0x000fe200000e0000 */
[----:B0-----:R-:W-:Y:S01]  /*2d80*/  FADD R82, -R41, R82 ;  /* 0x0000005229527221 */ /* 0x001fe20000000100 */
[----:B---3--:R-:W-:Y:S01]  /*2d90*/  FMUL R77, R78, R85 ;  /* 0x000000554e4d7220 */ /* 0x008fe20000400000 */
[----:B------:R-:W-:Y:S01]  /*2da0*/  @P1 FMUL R87, R87, 0.25 ;  /* 0x3e80000057571820 */ /* 0x000fe20000400000 */
[----:B------:R-:W0:Y:S01]  /*2db0*/  MUFU.RCP R78, R86 ;  /* 0x00000056004e7308 */ /* 0x000e220000001000 */
[----:B--2---:R-:W-:Y:S01]  /*2dc0*/  FADD R48, R37, R48 ;  /* 0x0000003025307221 */ /* 0x004fe20000000000 */
[C---:B------:R-:W-:Y:S01]  /*2dd0*/  FFMA R41, R82.reuse, R74, R41 ;  /* 0x0000004a52297223 */ /* 0x040fe20000000029 */
[----:B------:R-:W-:Y:S01]  /*2de0*/  @!P4 FMUL R87, R87, 16777216 ;  /* 0x4b8000005757c820 */ /* 0x000fe20000400000 */
[----:B------:R-:W-:Y:S01]  /*2df0*/  FMUL R82, R82, R82 ;  /* 0x0000005252527220 */ /* 0x000fe20000400000 */
[----:B------:R-:W-:Y:S01]  /*2e00*/  FFMA R48, R81, R80, R48 ;  /* 0x0000005051307223 */ /* 0x000fe20000000030 */
[----:B------:R-:W-:Y:S01]  /*2e10*/  FSETP.NEU.AND P1, PT, R11, RZ, PT ;  /* 0x000000ff0b00720b */ /* 0x000fe20003f2d000 */
[----:B------:R-:W2:Y:S01]  /*2e20*/  SHFL.BFLY PT, R80, R61, 0x8, 0x1f ;  /* 0x0d001f003d507f89 */ /* 0x000ea200000e0000 */
[----:B------:R-:W-:Y:S01]  /*2e30*/  FMUL R79, R45, R82 ;  /* 0x000000522d4f7220 */ /* 0x000fe20000400000 */
[----:B------:R-:W-:Y:S01]  /*2e40*/  FSEL R82, R72, RZ, P0 ;  /* 0x000000ff48527208 */ /* 0x000fe20000000000 */
[----:B----4-:R-:W-:Y:S01]  /*2e50*/  FADD R37, R10, R89 ;  /* 0x000000590a257221 */ /* 0x010fe20000000000 */
[----:B------:R-:W3:Y:S01]  /*2e60*/  SHFL.BFLY PT, R81, R52, 0x8, 0x1f ;  /* 0x0d001f0034517f89 */ /* 0x000ee200000e0000 */
[----:B------:R-:W-:-:S02]  /*2e70*/  FSETP.NEU.AND P3, PT, R9, RZ, PT ;  /* 0x000000ff0900720b */ /* 0x000fc40003f6d000 */
[----:B------:R-:W-:Y:S01]  /*2e80*/  FFMA R45, R84, R82, R63 ;  /* 0x00000052542d7223 */ /* 0x000fe2000000003f */
[----:B0-----:R-:W-:Y:S01]  /*2e90*/  FMUL R78, R78, R87 ;  /* 0x000000574e4e7220 */ /* 0x001fe20000400000 */
[----:B------:R-:W-:Y:S01]  /*2ea0*/  FMUL R84, R84, R84 ;  /* 0x0000005454547220 */ /* 0x000fe20000400000 */
[----:B------:R-:W0:Y:S01]  /*2eb0*/  SHFL.BFLY PT, R87, R14, 0x2, 0x1f ;  /* 0x0c401f000e577f89 */ /* 0x000e2200000e0000 */
[C---:B------:R-:W-:Y:S01]  /*2ec0*/  FMUL R72, R37.reuse, 0.25 ;  /* 0x3e80000025487820 */ /* 0x040fe20000400000 */
[----:B------:R-:W-:Y:S01]  /*2ed0*/  FSETP.GT.AND P0, PT, |R37|, 8.50705917302346158658e+37, PT ;  /* 0x7e8000002500780b */ /* 0x000fe20003f04200 */
[----:B------:R-:W-:Y:S01]  /*2ee0*/  FMUL R63, R49, R84 ;  /* 0x00000054313f7220 */ /* 0x000fe20000400000 */
[----:B------:R-:W-:Y:S01]  /*2ef0*/  FSETP.GEU.AND P2, PT, |R37|, 1.175494350822287508e-38, PT ;  /* 0x008000002500780b */ /* 0x000fe20003f4e200 */
[----:B------:R-:W4:Y:S01]  /*2f00*/  SHFL.BFLY PT, R85, R62, 0x8, 0x1f ;  /* 0x0d001f003e557f89 */ /* 0x000f2200000e0000 */
[----:B------:R-:W-:Y:S01]  /*2f10*/  FSEL R84, R72, R37, P0 ;  /* 0x0000002548547208 */ /* 0x000fe20000000000 */
[----:B-1----:R-:W-:Y:S01]  /*2f20*/  FADD R90, R64, R91 ;  /* 0x0000005b405a7221 */ /* 0x002fe20000000000 */
[----:B------:R-:W-:Y:S01]  /*2f30*/  FSEL R72, R71, RZ, P1 ;  /* 0x000000ff47487208 */ /* 0x000fe20000800000 */
[----:B------:R-:W1:Y:S01]  /*2f40*/  SHFL.BFLY PT, R86, R53, 0x8, 0x1f ;  /* 0x0d001f0035567f89 */ /* 0x000e6200000e0000 */
[----:B------:R-:W-:-:S02]  /*2f50*/  FSETP.NEU.AND P1, PT, R30, RZ, PT ;  /* 0x000000ff1e00720b */ /* 0x000fc40003f2d000 */
[----:B------:R-:W-:Y:S01]  /*2f60*/  FSETP.NEU.AND P6, PT, R13, RZ, PT ;  /* 0x000000ff0d00720b */ /* 0x000fe20003fcd000 */
[----:B------:R-:W-:Y:S01]  /*2f70*/  SHFL.BFLY PT, R64, R13, 0x1, 0x1f ;  /* 0x0c201f000d407f89 */ /* 0x000fe200000e0000 */
[----:B--2---:R-:W-:Y:S01]  /*2f80*/  FADD R80, -R61, R80 ;  /* 0x000000503d507221 */ /* 0x004fe20000000100 */
[----:B------:R-:W-:Y:S01]  /*2f90*/  @P0 FMUL R89, R89, 0.25 ;  /* 0x3e80000059590820 */ /* 0x000fe20000400000 */
[----:B------:R-:W-:Y:S01]  /*2fa0*/  FSEL R69, R69, RZ, P1 ;  /* 0x000000ff45457208 */ /* 0x000fe20000800000 */
[----:B------:R-:W-:Y:S01]  /*2fb0*/  @!P2 FMUL R84, R84, 16777216 ;  /* 0x4b8000005454a820 */ /* 0x000fe20000400000 */
[C---:B------:R-:W-:Y:S01]  /*2fc0*/  FFMA R49, R80.reuse, R72, R61 ;  /* 0x0000004850317223 */ /* 0x040fe2000000003d */
[----:B------:R-:W-:Y:S01]  /*2fd0*/  FMUL R80, R80, R80 ;  /* 0x0000005050507220 */ /* 0x000fe20000400000 */
[----:B---3--:R-:W-:Y:S01]  /*2fe0*/  FADD R81, R52, R81 ;  /* 0x0000005134517221 */ /* 0x008fe20000000000 */
[----:B------:R-:W-:Y:S01]  /*2ff0*/  @!P2 FMUL R89, R89, 16777216 ;  /* 0x4b8000005959a820 */ /* 0x000fe20000400000 */
[----:B------:R-:W2:Y:S01]  /*3000*/  SHFL.BFLY PT, R61, R50, 0x8, 0x1f ;  /* 0x0d001f00323d7f89 */ /* 0x000ea200000e0000 */
[----:B------:R-:W-:Y:S01]  /*3010*/  FMUL R71, R43, R80 ;  /* 0x000000502b477220 */ /* 0x000fe20000400000 */
[----:B0-----:R-:W-:Y:S01]  /*3020*/  FADD R43, R14, R87 ;  /* 0x000000570e2b7221 */ /* 0x001fe20000000000 */
[----:B------:R-:W0:Y:S01]  /*3030*/  MUFU.RCP R84, R84 ;  /* 0x0000005400547308 */ /* 0x000e220000001000 */
[----:B------:R-:W-:Y:S01]  /*3040*/  FFMA R52, R54, R83, R81 ;  /* 0x0000005336347223 */ /* 0x000fe20000000051 */
[----:B------:R-:W-:Y:S01]  /*3050*/  FSETP.NEU.AND P1, PT, R29, RZ, PT ;  /* 0x000000ff1d00720b */ /* 0x000fe20003f2d000 */
[C---:B------:R-:W-:Y:S01]  /*3060*/  FMUL R54, R43.reuse, 0.25 ;  /* 0x3e8000002b367820 */ /* 0x040fe20000400000 */
[C---:B------:R-:W-:Y:S01]  /*3070*/  FSETP.GEU.AND P2, PT, |R43|.reuse, 1.175494350822287508e-38, PT ;  /* 0x008000002b00780b */ /* 0x040fe20003f4e200 */
[----:B----4-:R-:W-:Y:S01]  /*3080*/  FADD R85, -R62, R85 ;  /* 0x000000553e557221 */ /* 0x010fe20000000100 */
[----:B------:R-:W-:Y:S01]  /*3090*/  FSETP.GT.AND P0, PT, |R43|, 8.50705917302346158658e+37, PT ;  /* 0x7e8000002b00780b */ /* 0x000fe20003f04200 */
[----:B------:R-:W3:Y:S01]  /*30a0*/  SHFL.BFLY PT, R81, R56, 0x8, 0x1f ;  /* 0x0d001f0038517f89 */ /* 0x000ee200000e0000 */
[----:B-1----:R-:W-:Y:S01]  /*30b0*/  FADD R53, R53, R86 ;  /* 0x0000005635357221 */ /* 0x002fe20000000000 */
[----:B------:R-:W-:-:S02]  /*30c0*/  FSETP.NEU.AND P5, PT, R8, RZ, PT ;  /* 0x000000ff0800720b */ /* 0x000fc40003fad000 */
[----:B------:R-:W-:Y:S01]  /*30d0*/  FSEL R83, R54, R43, P0 ;  /* 0x0000002b36537208 */ /* 0x000fe20000000000 */
[C---:B------:R-:W-:Y:S01]  /*30e0*/  FFMA R54, R85.reuse, R69, R62 ;  /* 0x0000004555367223 */ /* 0x040fe2000000003e */
[----:B------:R-:W-:Y:S01]  /*30f0*/  FMUL R85, R85, R85 ;  /* 0x0000005555557220 */ /* 0x000fe20000400000 */
[----:B------:R-:W1:Y:S01]  /*3100*/  SHFL.BFLY PT, R86, R7, 0x1, 0x1f ;  /* 0x0c201f0007567f89 */ /* 0x000e6200000e0000 */
[----:B0-----:R-:W-:Y:S01]  /*3110*/  FMUL R80, R84, R89 ;  /* 0x0000005954507220 */ /* 0x001fe20000400000 */
[----:B------:R-:W-:Y:S01]  /*3120*/  FFMA R62, R82, R63, R53 ;  /* 0x0000003f523e7223 */ /* 0x000fe20000000035 */
[----:B------:R-:W-:Y:S01]  /*3130*/  @!P2 FMUL R83, R83, 16777216 ;  /* 0x4b8000005353a820 */ /* 0x000fe20000400000 */
[----:B------:R-:W-:Y:S01]  /*3140*/  FMUL R84, R40, R85 ;  /* 0x0000005528547220 */ /* 0x000fe20000400000 */
[----:B------:R-:W-:Y:S01]  /*3150*/  @P0 FMUL R87, R87, 0.25 ;  /* 0x3e80000057570820 */ /* 0x000fe20000400000 */
[----:B------:R-:W0:Y:S01]  /*3160*/  SHFL.BFLY PT, R89, R66, 0x8, 0x1f ;  /* 0x0d001f0042597f89 */ /* 0x000e2200000e0000 */
[----:B------:R-:W4:Y:S01]  /*3170*/  MUFU.RCP R40, R83 ;  /* 0x0000005300287308 */ /* 0x000f220000001000 */
[----:B--2---:R-:W-:Y:S01]  /*3180*/  FADD R61, R50, R61 ;  /* 0x0000003d323d7221 */ /* 0x004fe20000000000 */
[----:B------:R-:W-:Y:S01]  /*3190*/  @!P2 FMUL R87, R87, 16777216 ;  /* 0x4b8000005757a820 */ /* 0x000fe20000400000 */
[----:B------:R-:W2:Y:S01]  /*31a0*/  SHFL.BFLY PT, R88, R59, 0x8, 0x1f ;  /* 0x0d001f003b587f89 */ /* 0x000ea200000e0000 */
[----:B------:R-:W-:Y:S01]  /*31b0*/  FSEL R85, R68, RZ, P1 ;  /* 0x000000ff44557208 */ /* 0x000fe20000800000 */
[----:B------:R-:W-:Y:S01]  /*31c0*/  FFMA R61, R74, R79, R61 ;  /* 0x0000004f4a3d7223 */ /* 0x000fe2000000003d */
[----:B------:R-:W-:Y:S01]  /*31d0*/  FSETP.NEU.AND P1, PT, R17, RZ, PT ;  /* 0x000000ff1100720b */ /* 0x000fe20003f2d000 */
[----:B------:R-:W5:Y:S01]  /*31e0*/  SHFL.BFLY PT, R82, R33, 0x1, 0x1f ;  /* 0x0c201f0021527f89 */ /* 0x000f6200000e0000 */
[----:B------:R-:W-:-:S02]  /*31f0*/  FSEL R74, R65, RZ, P3 ;  /* 0x000000ff414a7208 */ /* 0x000fc40001800000 */
[----:B------:R-:W-:Y:S01]  /*3200*/  FSEL R79, R67, RZ, P1 ;  /* 0x000000ff434f7208 */ /* 0x000fe20000800000 */
[----:B---3--:R-:W-:Y:S01]  /*3210*/  FADD R81, R56, R81 ;  /* 0x0000005138517221 */ /* 0x008fe20000000000 */
[----:B------:R-:W-:Y:S02]  /*3220*/  FSETP.NEU.AND P1, PT, R7, RZ, PT ;  /* 0x000000ff0700720b */ /* 0x000fe40003f2d000 */
[----:B------:R-:W-:Y:S01]  /*3230*/  FSEL R50, R73, RZ, P6 ;  /* 0x000000ff49327208 */ /* 0x000fe20003000000 */
[----:B----4-:R-:W-:Y:S01]  /*3240*/  FMUL R87, R40, R87 ;  /* 0x0000005728577220 */ /* 0x010fe20000400000 */
[----:B------:R-:W-:Y:S01]  /*3250*/  FADD R40, R12, R93 ;  /* 0x0000005d0c287221 */ /* 0x000fe20000000000 */
[----:B------:R-:W-:Y:S01]  /*3260*/  FSEL R56, R75, RZ, P1 ;  /* 0x000000ff4b387208 */ /* 0x000fe20000800000 */
[----:B------:R-:W-:Y:S01]  /*3270*/  FADD R73, R13, R64 ;  /* 0x000000400d497221 */ /* 0x000fe20000000000 */
[----:B------:R-:W-:Y:S01]  /*3280*/  FSETP.NEU.AND P6, PT, R33, RZ, PT ;  /* 0x000000ff2100720b */ /* 0x000fe20003fcd000 */
[C---:B------:R-:W-:Y:S01]  /*3290*/  FMUL R53, R40.reuse, 0.25 ;  /* 0x3e80000028357820 */ /* 0x040fe20000400000 */
[C---:B------:R-:W-:Y:S01]  /*32a0*/  FSETP.GT.AND P3, PT, |R40|.reuse, 8.50705917302346158658e+37, PT ;  /* 0x7e8000002800780b */ /* 0x040fe20003f64200 */
[----:B-1----:R-:W-:Y:S01]  /*32b0*/  FADD R75, R7, R86 ;  /* 0x00000056074b7221 */ /* 0x002fe20000000000 */
[----:B------:R-:W-:Y:S01]  /*32c0*/  FSETP.GEU.AND P1, PT, |R40|, 1.175494350822287508e-38, PT ;  /* 0x008000002800780b */ /* 0x000fe20003f2e200 */
[----:B0-----:R-:W-:Y:S01]  /*32d0*/  FADD R89, -R66, R89 ;  /* 0x0000005942597221 */ /* 0x001fe20000000100 */
[----:B------:R-:W-:Y:S01]  /*32e0*/  FSEL R65, R53, R40, P3 ;  /* 0x0000002835417208 */ /* 0x000fe20001800000 */
[----:B------:R-:W-:Y:S01]  /*32f0*/  FFMA R67, R72, R71, R81 ;  /* 0x0000004748437223 */ /* 0x000fe20000000051 */
[----:B------:R-:W-:Y:S01]  /*3300*/  FSEL R53, R76, RZ, P6 ;  /* 0x000000ff4c357208 */ /* 0x000fe20003000000 */
[----:B--2---:R-:W-:Y:S01]  /*3310*/  FADD R88, R59, R88 ;  /* 0x000000583b587221 */ /* 0x004fe20000000000 */
[----:B------:R-:W-:Y:S01]  /*3320*/  FSEL R68, R58, RZ, P5 ;  /* 0x000000ff3a447208 */ /* 0x000fe20002800000 */
[C---:B------:R-:W-:Y:S01]  /*3330*/  FMUL R58, R73.reuse, 0.25 ;  /* 0x3e800000493a7820 */ /* 0x040fe20000400000 */
[----:B------:R-:W-:Y:S01]  /*3340*/  FSETP.GT.AND P6, PT, |R73|, 8.50705917302346158658e+37, PT ;  /* 0x7e8000004900780b */ /* 0x000fe20003fc4200 */
[----:B------:R-:W-:Y:S01]  /*3350*/  FFMA R59, R89, R85, R66 ;  /* 0x00000055593b7223 */ /* 0x000fe20000000042 */
[----:B------:R-:W-:Y:S01]  /*3360*/  FSETP.GEU.AND P5, PT, |R73|, 1.175494350822287508e-38, PT ;  /* 0x008000004900780b */ /* 0x000fe20003fae200 */
[----:B------:R-:W-:Y:S01]  /*3370*/  @P3 FMUL R93, R93, 0.25 ;  /* 0x3e8000005d5d3820 */ /* 0x000fe20000400000 */
[----:B------:R-:W-:Y:S01]  /*3380*/  FSETP.NEU.AND P2, PT, R16, RZ, PT ;  /* 0x000000ff1000720b */ /* 0x000fe20003f4d000 */
[----:B------:R-:W-:Y:S01]  /*3390*/  @!P1 FMUL R65, R65, 16777216 ;  /* 0x4b80000041419820 */ /* 0x000fe20000400000 */
[----:B------:R-:W-:Y:S01]  /*33a0*/  FSETP.NEU.AND P3, PT, R35, RZ, PT ;  /* 0x000000ff2300720b */ /* 0x000fe20003f6d000 */
[----:B------:R-:W-:Y:S01]  /*33b0*/  FMUL R89, R89, R89 ;  /* 0x0000005959597220 */ /* 0x000fe20000400000 */
[----:B------:R-:W-:Y:S01]  /*33c0*/  LOP3.LUT P0, RZ, R28, 0x1f, RZ, 0xc0, !PT ;  /* 0x0000001f1cff7812 */ /* 0x000fe2000780c0ff */
[----:B------:R-:W0:Y:S01]  /*33d0*/  MUFU.RCP R76, R65 ;  /* 0x00000041004c7308 */ /* 0x000e220000001000 */
[----:B------:R-:W-:Y:S01]  /*33e0*/  FSETP.NEU.AND P4, PT, R15, RZ, PT ;  /* 0x000000ff0f00720b */ /* 0x000fe20003f8d000 */
[----:B------:R-:W-:Y:S01]  /*33f0*/  FMUL R89, R38, R89 ;  /* 0x0000005926597220 */ /* 0x000fe20000400000 */
[----:B------:R-:W-:Y:S01]  /*3400*/  FSEL R66, R57, RZ, P2 ;  /* 0x000000ff39427208 */ /* 0x000fe20001000000 */
[----:B------:R-:W-:Y:S01]  /*3410*/  @!P1 FMUL R93, R93, 16777216 ;  /* 0x4b8000005d5d9820 */ /* 0x000fe20000400000 */
[----:B------:R-:W-:Y:S01]  /*3420*/  FSEL R57, R78, RZ, P3 ;  /* 0x000000ff4e397208 */ /* 0x000fe20001800000 */
[----:B------:R-:W-:Y:S01]  /*3430*/  @P6 FMUL R64, R64, 0.25 ;  /* 0x3e80000040406820 */ /* 0x000fe20000400000 */
[C---:B------:R-:W-:Y:S01]  /*3440*/  FSETP.GEU.AND P3, PT, |R75|.reuse, 1.175494350822287508e-38, PT ;  /* 0x008000004b00780b */ /* 0x040fe20003f6e200 */
[----:B------:R-:W1:Y:S01]  /*3450*/  SHFL.BFLY PT, R78, R51, 0x4, 0x1f ;  /* 0x0c801f00334e7f89 */ /* 0x000e6200000e0000 */
[----:B------:R-:W-:Y:S01]  /*3460*/  FSEL R58, R58, R73, P6 ;  /* 0x000000493a3a7208 */ /* 0x000fe20003000000 */
[----:B------:R-:W-:Y:S01]  /*3470*/  @!P5 FMUL R64, R64, 16777216 ;  /* 0x4b8000004040d820 */ /* 0x000fe20000400000 */
[----:B------:R-:W-:Y:S01]  /*3480*/  FSEL R63, R60, RZ, P4 ;  /* 0x000000ff3c3f7208 */ /* 0x000fe20002000000 */
[----:B------:R-:W-:Y:S01]  /*3490*/  FMUL R60, R75, 0.25 ;  /* 0x3e8000004b3c7820 */ /* 0x000fe20000400000 */
[----:B------:R-:W-:Y:S01]  /*34a0*/  LOP3.LUT R38, R27, 0x3c, RZ, 0xc0, !PT ;  /* 0x0000003c1b267812 */ /* 0x000fe200078ec0ff */
[----:B------:R-:W-:Y:S01]  /*34b0*/  BAR.SYNC.DEFER_BLOCKING 0x0 ;  /* 0x0000000000007b1d */ /* 0x000fe20000010000 */
[----:B------:R-:W-:Y:S01]  /*34c0*/  FSETP.GT.AND P1, PT, |R75|, 8.50705917302346158658e+37, PT ;  /* 0x7e8000004b00780b */ /* 0x000fe20003f24200 */
[----:B------:R-:W-:Y:S01]  /*34d0*/  @!P5 FMUL R58, R58, 16777216 ;  /* 0x4b8000003a3ad820 */ /* 0x000fe20000400000 */
[----:B------:R-:W-:Y:S01]  /*34e0*/  FSETP.NEU.AND P6, PT, R37, RZ, PT ;  /* 0x000000ff2500720b */ /* 0x000fe20003fcd000 */
[----:B0-----:R-:W-:Y:S01]  /*34f0*/  FMUL R93, R76, R93 ;  /* 0x0000005d4c5d7220 */ /* 0x001fe20000400000 */
[----:B------:R-:W-:Y:S01]  /*3500*/  FSEL R60, R60, R75, P1 ;  /* 0x0000004b3c3c7208 */ /* 0x000fe20000800000 */
[----:B-----5:R-:W-:Y:S01]  /*3510*/  FADD R81, R33, R82 ;  /* 0x0000005221517221 */ /* 0x020fe20000000000 */
[----:B------:R-:W-:Y:S01]  /*3520*/  FSETP.NEU.AND P4, PT, R10, RZ, PT ;  /* 0x000000ff0a00720b */ /* 0x000fe20003f8d000 */
[----:B------:R-:W0:Y:S01]  /*3530*/  SHFL.BFLY PT, R65, R34, 0x1, 0x1f ;  /* 0x0c201f0022417f89 */ /* 0x000e2200000e0000 */
[----:B------:R-:W-:Y:S01]  /*3540*/  FSETP.NEU.AND P2, PT, R73, RZ, PT ;  /* 0x000000ff4900720b */ /* 0x000fe20003f4d000 */
[----:B------:R-:W-:Y:S01]  /*3550*/  @!P3 FMUL R60, R60, 16777216 ;  /* 0x4b8000003c3cb820 */ /* 0x000fe20000400000 */
[----:B------:R-:W-:Y:S01]  /*3560*/  FSEL R72, R55, RZ, P4 ;  /* 0x000000ff37487208 */ /* 0x000fe20002000000 */
[----:B------:R-:W-:Y:S01]  /*3570*/  FFMA R71, R69, R84, R88 ;  /* 0x0000005445477223 */ /* 0x000fe20000000058 */
[----:B------:R-:W-:Y:S01]  /*3580*/  FSETP.NEU.AND P4, PT, R34, RZ, PT ;  /* 0x000000ff2200720b */ /* 0x000fe20003f8d000 */
[----:B------:R-:W-:Y:S01]  /*3590*/  @P1 FMUL R86, R86, 0.25 ;  /* 0x3e80000056561820 */ /* 0x000fe20000400000 */
[----:B------:R-:W-:Y:S01]  /*35a0*/  FSETP.NEU.AND P5, PT, R14, RZ, PT ;  /* 0x000000ff0e00720b */ /* 0x000fe20003fad000 */
[----:B------:R-:W2:Y:S01]  /*35b0*/  SHFL.BFLY PT, R84, R35, 0x1, 0x1f ;  /* 0x0c201f0023547f89 */ /* 0x000ea200000e0000 */
[----:B------:R-:W-:Y:S01]  /*35c0*/  FSEL R55, R77, RZ, P4 ;  /* 0x000000ff4d377208 */ /* 0x000fe20002000000 */
[----:B------:R-:W-:Y:S01]  /*35d0*/  @!P3 FMUL R86, R86, 16777216 ;  /* 0x4b8000005656b820 */ /* 0x000fe20000400000 */
[----:B------:R-:W-:Y:S01]  /*35e0*/  FSETP.NEU.AND P4, PT, R75, RZ, PT ;  /* 0x000000ff4b00720b */ /* 0x000fe20003f8d000 */
[----:B------:R-:W3:Y:S01]  /*35f0*/  SHFL.BFLY PT, R88, R43, 0x1, 0x1f ;  /* 0x0c201f002b587f89 */ /* 0x000ee200000e0000 */
[----:B------:R-:W-:Y:S01]  /*3600*/  FSETP.GEU.AND P1, PT, |R81|, 1.175494350822287508e-38, PT ;  /* 0x008000005100780b */ /* 0x000fe20003f2e200 */
[----:B-1----:R-:W-:Y:S01]  /*3610*/  FADD R78, R51, R78 ;  /* 0x0000004e334e7221 */ /* 0x002fe20000000000 */
[----:B------:R-:W-:Y:S01]  /*3620*/  FSETP.NEU.AND P3, PT, R81, RZ, PT ;  /* 0x000000ff5100720b */ /* 0x000fe20003f6d000 */
[----:B------:R1:W-:Y:S01]  /*3630*/  @!P0 STS [R38+UR4+0x400], R73 ;  /* 0x0004004926008988 */ /* 0x0003e20008000804 */
[----:B------:R-:W-:-:S03]  /*3640*/  FFMA R69, R85, R89, R90 ;  /* 0x0000005955457223 */ /* 0x000fc6000000005a */
[----:B------:R-:W-:Y:S04]  /*3650*/  @!P0 STS [R38+UR4+0x440], R75 ;  /* 0x0004404b26008988 */ /* 0x000fe80008000804 */
[----:B------:R-:W4:Y:S01]  /*3660*/  SHFL.BFLY PT, R75, R44, 0x4, 0x1f ;  /* 0x0c801f002c4b7f89 */ /* 0x000f2200000e0000 */
[----:B0-----:R-:W-:Y:S01]  /*3670*/  FADD R83, R34, R65 ;  /* 0x0000004122537221 */ /* 0x001fe20000000000 */
[----:B-1----:R0:W1:Y:S02]  /*3680*/  MUFU.RCP R73, R58 ;  /* 0x0000003a00497308 */ /* 0x0020640000001000 */
[----:B------:R-:W-:Y:S01]  /*3690*/  @!P0 STS [R38+UR4+0x480], R81 ;  /* 0x0004805126008988 */ /* 0x000fe20008000804 */
[----:B--2---:R-:W-:-:S03]  /*36a0*/  FADD R51, R35, R84 ;  /* 0x0000005423337221 */ /* 0x004fc60000000000 */
[----:B------:R-:W2:Y:S01]  /*36b0*/  SHFL.BFLY PT, R89, R40, 0x1, 0x1f ;  /* 0x0c201f0028597f89 */ /* 0x000ea200000e0000 */
[----:B0-----:R-:W-:Y:S01]  /*36c0*/  FSEL R58, R80, RZ, P6 ;  /* 0x000000ff503a7208 */ /* 0x001fe20003000000 */
[----:B---3--:R-:W-:Y:S01]  /*36d0*/  FADD R91, R43, R88 ;  /* 0x000000582b5b7221 */ /* 0x008fe20000000000 */
[----:B------:R-:W-:Y:S01]  /*36e0*/  FSETP.NEU.AND P6, PT, R12, RZ, PT ;  /* 0x000000ff0c00720b */ /* 0x000fe20003fcd000 */
[----:B------:R-:W-:Y:S03]  /*36f0*/  @!P0 STS [R38+UR4+0x4c0], R83 ;  /* 0x0004c05326008988 */ /* 0x000fe60008000804 */
[----:B------:R-:W-:Y:S01]  /*3700*/  FSEL R76, R47, RZ, P6 ;  /* 0x000000ff2f4c7208 */ /* 0x000fe20003000000 */
[----:B-1----:R-:W-:Y:S01]  /*3710*/  FMUL R77, R73, R64 ;  /* 0x00000040494d7220 */ /* 0x002fe20000400000 */
[----:B------:R0:W1:Y:S01]  /*3720*/  MUFU.RCP R47, R60 ;  /* 0x0000003c002f7308 */ /* 0x0000620000001000 */
[----:B------:R-:W-:Y:S01]  /*3730*/  FSEL R73, R46, RZ, P5 ;  /* 0x000000ff2e497208 */ /* 0x000fe20002800000 */
[----:B------:R-:W-:Y:S01]  /*3740*/  FMUL R46, R81, 0.25 ;  /* 0x3e800000512e7820 */ /* 0x000fe20000400000 */
[----:B------:R-:W-:Y:S01]  /*3750*/  FSETP.NEU.AND P5, PT, R43, RZ, PT ;  /* 0x000000ff2b00720b */ /* 0x000fe20003fad000 */
[----:B------:R-:W-:Y:S01]  /*3760*/  @!P0 STS [R38+UR4+0x500], R51 ;  /* 0x0005003326008988 */ /* 0x000fe20008000804 */
[----:B------:R-:W-:Y:S01]  /*3770*/  FSETP.NEU.AND P6, PT, R40, RZ, PT ;  /* 0x000000ff2800720b */ /* 0x000fe20003fcd000 */
[----:B----4-:R-:W-:Y:S01]  /*3780*/  FADD R75, -R44, R75 ;  /* 0x0000004b2c4b7221 */ /* 0x010fe20000000100 */
[----:B------:R-:W-:Y:S01]  /*3790*/  FSEL R64, R87, RZ, P5 ;  /* 0x000000ff57407208 */ /* 0x000fe20002800000 */
[----:B------:R-:W-:Y:S01]  /*37a0*/  SHFL.BFLY PT, R85, R42, 0x4, 0x1f ;  /* 0x0c801f002a557f89 */ /* 0x000fe200000e0000 */
[----:B------:R-:W-:-:S02]  /*37b0*/  FSETP.GT.AND P5, PT, |R81|, 8.50705917302346158658e+37, PT ;  /* 0x7e8000005100780b */ /* 0x000fc40003fa4200 */
[----:B0-----:R-:W-:Y:S01]  /*37c0*/  FSEL R60, R93, RZ, P6 ;  /* 0x000000ff5d3c7208 */ /* 0x001fe20003000000 */
[----:B------:R-:W-:Y:S01]  /*37d0*/  @!P0 STS [R38+UR4+0x580], R91 ;  /* 0x0005805b26008988 */ /* 0x000fe20008000804 */
[----:B------:R-:W-:Y:S01]  /*37e0*/  FSEL R80, R46, R81, P5 ;  /* 0x000000512e507208 */ /* 0x000fe20002800000 */
[----:B--2---:R-:W-:Y:S01]  /*37f0*/  FADD R93, R40, R89 ;  /* 0x00000059285d7221 */ /* 0x004fe20000000000 */
[----:B-1----:R-:W-:Y:S01]  /*3800*/  FMUL R47, R47, R86 ;  /* 0x000000562f2f7220 */ /* 0x002fe20000400000 */
[----:B------:R-:W-:Y:S01]  /*3810*/  FSEL R46, R77, RZ, P2 ;  /* 0x000000ff4d2e7208 */ /* 0x000fe20001000000 */
[----:B------:R-:W0:Y:S01]  /*3820*/  SHFL.BFLY PT, R86, R37, 0x1, 0x1f ;  /* 0x0c201f0025567f89 */ /* 0x000e2200000e0000 */
[C---:B------:R-:W-:Y:S01]  /*3830*/  FMUL R77, R83.reuse, 0.25 ;  /* 0x3e800000534d7820 */ /* 0x040fe20000400000 */
[C---:B------:R-:W-:Y:S01]  /*3840*/  FSETP.GT.AND P6, PT, |R83|.reuse, 8.50705917302346158658e+37, PT ;  /* 0x7e8000005300780b */ /* 0x040fe20003fc4200 */
[----:B------:R-:W-:Y:S01]  /*3850*/  @!P1 FMUL R80, R80, 16777216 ;  /* 0x4b80000050509820 */ /* 0x000fe20000400000 */
[----:B------:R-:W-:Y:S01]  /*3860*/  FSETP.GEU.AND P2, PT, |R83|, 1.175494350822287508e-38, PT ;  /* 0x008000005300780b */ /* 0x000fe20003f4e200 */
[----:B------:R-:W-:Y:S01]  /*3870*/  @P5 FMUL R82, R82, 0.25 ;  /* 0x3e80000052525820 */ /* 0x000fe20000400000 */
[----:B------:R-:W-:Y:S01]  /*3880*/  FSEL R81, R77, R83, P6 ;  /* 0x000000534d517208 */ /* 0x000fe20003000000 */
[C---:B------:R-:W-:Y:S01]  /*3890*/  FMUL R77, R75.reuse, R75 ;  /* 0x0000004b4b4d7220 */ /* 0x040fe20000400000 */
[----:B------:R-:W-:Y:S01]  /*38a0*/  FFMA R75, R75, R79, R44 ;  /* 0x0000004f4b4b7223 */ /* 0x000fe2000000002c */
[C---:B------:R-:W-:Y:S01]  /*38b0*/  FSETP.GT.AND P5, PT, |R51|.reuse, 8.50705917302346158658e+37, PT ;  /* 0x7e8000003300780b */ /* 0x040fe20003fa4200 */
[----:B------:R-:W-:Y:S01]  /*38c0*/  @!P1 FMUL R82, R82, 16777216 ;  /* 0x4b80000052529820 */ /* 0x000fe20000400000 */
[----:B------:R-:W-:Y:S01]  /*38d0*/  FMUL R77, R36, R77 ;  /* 0x0000004d244d7220 */ /* 0x000fe20000400000 */
[----:B------:R-:W-:Y:S01]  /*38e0*/  FMUL R36, R51, 0.25 ;  /* 0x3e80000033247820 */ /* 0x000fe20000400000 */
[----:B------:R-:W-:Y:S01]  /*38f0*/  FSEL R47, R47, RZ, P4 ;  /* 0x000000ff2f2f7208 */ /* 0x000fe20002000000 */
[----:B------:R-:W-:Y:S01]  /*3900*/  @!P0 STS [R38+UR4+0x5c0], R93 ;  /* 0x0005c05d26008988 */ /* 0x000fe20008000804 */
[----:B------:R-:W-:Y:S01]  /*3910*/  FFMA R77, R79, R77, R78 ;  /* 0x0000004d4f4d7223 */ /* 0x000fe2000000004e */
[----:B------:R-:W-:Y:S01]  /*3920*/  @P6 FMUL R65, R65, 0.25 ;  /* 0x3e80000041416820 */ /* 0x000fe20000400000 */
[----:B------:R-:W-:Y:S01]  /*3930*/  @!P2 FMUL R81, R81, 16777216 ;  /* 0x4b8000005151a820 */ /* 0x000fe20000400000 */
[----:B------:R-:W-:Y:S01]  /*3940*/  FSETP.NEU.AND P4, PT, R83, RZ, PT ;  /* 0x000000ff5300720b */ /* 0x000fe20003f8d000 */
[----:B------:R-:W-:Y:S01]  /*3950*/  FMUL R78, R93, 0.25 ;  /* 0x3e8000005d4e7820 */ /* 0x000fe20000400000 */
[----:B------:R-:W-:Y:S01]  /*3960*/  @!P2 FMUL R65, R65, 16777216 ;  /* 0x4b8000004141a820 */ /* 0x000fe20000400000 */
[----:B------:R-:W-:Y:S01]  /*3970*/  FSEL R36, R36, R51, P5 ;  /* 0x0000003324247208 */ /* 0x000fe20002800000 */
[----:B------:R-:W-:Y:S01]  /*3980*/  @P5 FMUL R84, R84, 0.25 ;  /* 0x3e80000054545820 */ /* 0x000fe20000400000 */
[----:B------:R-:W-:Y:S01]  /*3990*/  FSETP.GEU.AND P1, PT, |R51|, 1.175494350822287508e-38, PT ;  /* 0x008000003300780b */ /* 0x000fe20003f2e200 */
[----:B0-----:R-:W-:Y:S01]  /*39a0*/  FADD R79, R37, R86 ;  /* 0x00000056254f7221 */ /* 0x001fe20000000000 */
[----:B------:R-:W-:Y:S01]  /*39b0*/  FSETP.NEU.AND P6, PT, R51, RZ, PT ;  /* 0x000000ff3300720b */ /* 0x000fe20003fcd000 */
[----:B------:R-:W-:Y:S01]  /*39c0*/  FADD R85, -R42, R85 ;  /* 0x000000552a557221 */ /* 0x000fe20000000100 */
[----:B------:R0:W1:Y:S01]  /*39d0*/  MUFU.RCP R51, R80 ;  /* 0x0000005000337308 */ /* 0x0000620000001000 */
[C---:B------:R-:W-:Y:S01]  /*39e0*/  FMUL R44, R79.reuse, 0.25 ;  /* 0x3e8000004f2c7820 */ /* 0x040fe20000400000 */
[C---:B------:R-:W-:Y:S01]  /*39f0*/  FSETP.GT.AND P2, PT, |R79|.reuse, 8.50705917302346158658e+37, PT ;  /* 0x7e8000004f00780b */ /* 0x040fe20003f44200 */
[----:B------:R2:W-:Y:S01]  /*3a00*/  @!P0 STS [R38+UR4+0x540], R79 ;  /* 0x0005404f26008988 */ /* 0x0005e20008000804 */
[----:B------:R-:W-:Y:S01]  /*3a10*/  FSETP.GEU.AND P5, PT, |R79|, 1.175494350822287508e-38, PT ;  /* 0x008000004f00780b */ /* 0x000fe20003fae200 */
[----:B------:R-:W-:Y:S01]  /*3a20*/  FFMA R42, R85, R63, R42 ;  /* 0x0000003f552a7223 */ /* 0x000fe2000000002a */
[----:B------:R-:W-:Y:S01]  /*3a30*/  FSEL R83, R44, R79, P2 ;  /* 0x0000004f2c537208 */ /* 0x000fe20001000000 */
[----:B------:R-:W-:Y:S01]  /*3a40*/  FMUL R44, R91, 0.25 ;  /* 0x3e8000005b2c7820 */ /* 0x000fe20000400000 */
[----:B------:R-:W-:Y:S01]  /*3a50*/  FMUL R85, R85, R85 ;  /* 0x0000005555557220 */ /* 0x000fe20000400000 */
[----:B------:R-:W-:Y:S01]  /*3a60*/  @!P1 FMUL R36, R36, 16777216 ;  /* 0x4b80000024249820 */ /* 0x000fe20000400000 */
[----:B------:R-:W-:Y:S01]  /*3a70*/  @!P1 FMUL R84, R84, 16777216 ;  /* 0x4b80000054549820 */ /* 0x000fe20000400000 */
[----:B0-----:R-:W0:Y:S01]  /*3a80*/  SHFL.BFLY PT, R80, R41, 0x4, 0x1f ;  /* 0x0c801f0029507f89 */ /* 0x001e2200000e0000 */
[----:B------:R-:W-:Y:S01]  /*3a90*/  FSETP.NEU.AND P1, PT, R79, RZ, PT ;  /* 0x000000ff4f00720b */ /* 0x000fe20003f2d000 */
[----:B------:R-:W-:Y:S01]  /*3aa0*/  FMUL R85, R6, R85 ;  /* 0x0000005506557220 */ /* 0x000fe20000400000 */
[----:B--2---:R1:W-:Y:S01]  /*3ab0*/  MUFU.RCP R79, R36 ;  /* 0x00000024004f7308 */ /* 0x0043e20000001000 */
[----:B------:R-:W-:Y:S01]  /*3ac0*/  @P2 FMUL R86, R86, 0.25 ;  /* 0x3e80000056562820 */ /* 0x000fe20000400000 */
[----:B------:R-:W-:Y:S01]  /*3ad0*/  FSETP.GT.AND P2, PT, |R91|, 8.50705917302346158658e+37, PT ;  /* 0x7e8000005b00780b */ /* 0x000fe20003f44200 */
[----:B------:R-:W-:-:S02]  /*3ae0*/  @!P5 FMUL R83, R83, 16777216 ;  /* 0x4b8000005353d820 */ /* 0x000fc40000400000 */
[----:B------:R-:W-:Y:S01]  /*3af0*/  @!P5 FMUL R86, R86, 16777216 ;  /* 0x4b8000005656d820 */ /* 0x000fe20000400000 */
[----:B------:R-:W-:Y:S02]  /*3b00*/  FSEL R87, R44, R91, P2 ;  /* 0x0000005b2c577208 */ /* 0x000fe40001000000 */
[----:B------:R-:W-:Y:S01]  /*3b10*/  FSETP.GEU.AND P5, PT, |R91|, 1.175494350822287508e-38, PT ;  /* 0x008000005b00780b */ /* 0x000fe20003fae200 */
[----:B------:R2:W3:Y:S01]  /*3b20*/  MUFU.RCP R44, R81 ;  /* 0x00000051002c7308 */ /* 0x0004e20000001000 */
[----:B-1----:R-:W-:Y:S02]  /*3b30*/  FMUL R36, R51, R82 ;  /* 0x0000005233247220 */ /* 0x002fe40000400000 */
[----:B------:R-:W1:Y:S03]  /*3b40*/  SHFL.BFLY PT, R82, R45, 0x4, 0x1f ;  /* 0x0c801f002d527f89 */ /* 0x000e6600000e0000 */
[----:B------:R-:W-:Y:S01]  /*3b50*/  @P2 FMUL R88, R88, 0.25 ;  /* 0x3e80000058582820 */ /* 0x000fe20000400000 */
[----:B------:R-:W-:Y:S01]  /*3b60*/  FSETP.GT.AND P2, PT, |R93|, 8.50705917302346158658e+37, PT ;  /* 0x7e8000005d00780b */ /* 0x000fe20003f44200 */
[----:B------:R-:W4:Y:S01]  /*3b70*/  MUFU.RCP R83, R83 ;  /* 0x0000005300537308 */ /* 0x000f220000001000 */
[----:B--2---:R-:W2:Y:S01]  /*3b80*/  SHFL.BFLY PT, R81, R48, 0x4, 0x1f ;  /* 0x0c801f0030517f89 */ /* 0x004ea200000e0000 */
[----:B------:R-:W-:-:S02]  /*3b90*/  FSEL R36, R36, RZ, P3 ;  /* 0x000000ff24247208 */ /* 0x000fc40001800000 */
[----:B------:R-:W-:Y:S01]  /*3ba0*/  FSEL R90, R78, R93, P2 ;  /* 0x0000005d4e5a7208 */ /* 0x000fe20001000000 */
[----:B------:R-:W-:Y:S01]  /*3bb0*/  @!P5 FMUL R87, R87, 16777216 ;  /* 0x4b8000005757d820 */ /* 0x000fe20000400000 */
[----:B------:R-:W5:Y:S01]  /*3bc0*/  SHFL.BFLY PT, R78, R39, 0x4, 0x1f ;  /* 0x0c801f00274e7f89 */ /* 0x000f6200000e0000 */
[----:B------:R-:W-:Y:S01]  /*3bd0*/  @!P5 FMUL R88, R88, 16777216 ;  /* 0x4b8000005858d820 */ /* 0x000fe20000400000 */
[----:B---3--:R-:W-:Y:S01]  /*3be0*/  FMUL R44, R44, R65 ;  /* 0x000000412c2c7220 */ /* 0x008fe20000400000 */
[----:B------:R-:W-:Y:S01]  /*3bf0*/  FMUL R65, R79, R84 ;  /* 0x000000544f417220 */ /* 0x000fe20000400000 */
[----:B------:R-:W-:Y:S01]  /*3c00*/  FSETP.GEU.AND P5, PT, |R93|, 1.175494350822287508e-38, PT ;  /* 0x008000005d00780b */ /* 0x000fe20003fae200 */
[----:B------:R-:W3:Y:S01]  /*3c10*/  MUFU.RCP R87, R87 ;  /* 0x0000005700577308 */ /* 0x000ee20000001000 */
[----:B0-----:R-:W-:Y:S01]  /*3c20*/  FADD R80, -R41, R80 ;  /* 0x0000005029507221 */ /* 0x001fe20000000100 */
[----:B------:R-:W0:Y:S01]  /*3c30*/  SHFL.BFLY PT, R84, R49, 0x4, 0x1f ;  /* 0x0c801f0031547f89 */ /* 0x000e2200000e0000 */
[----:B------:R-:W-:Y:S01]  /*3c40*/  @P2 FMUL R89, R89, 0.25 ;  /* 0x3e80000059592820 */ /* 0x000fe20000400000 */
[----:B----4-:R-:W-:Y:S01]  /*3c50*/  FMUL R51, R83, R86 ;  /* 0x0000005653337220 */ /* 0x010fe20000400000 */
[----:B------:R-:W-:Y:S01]  /*3c60*/  FSEL R44, R44, RZ, P4 ;  /* 0x000000ff2c2c7208 */ /* 0x000fe20002000000 */
[----:B------:R-:W4:Y:S01]  /*3c70*/  SHFL.BFLY PT, R86, R71, 0x4, 0x1f ;  /* 0x0c801f0047567f89 */ /* 0x000f2200000e0000 */
[----:B------:R-:W-:Y:S01]  /*3c80*/  FSETP.NEU.AND P2, PT, R91, RZ, PT ;  /* 0x000000ff5b00720b */ /* 0x000fe20003f4d000 */
[----:B-1----:R-:W-:Y:S01]  /*3c90*/  FADD R82, -R45, R82 ;  /* 0x000000522d527221 */ /* 0x002fe20000000100 */
[----:B------:R-:W-:-:S02]  /*3ca0*/  FSEL R65, R65, RZ, P6 ;  /* 0x000000ff41417208 */ /* 0x000fc40003000000 */
[----:B------:R-:W-:Y:S01]  /*3cb0*/  FSEL R51, R51, RZ, P1 ;  /* 0x000000ff33337208 */ /* 0x000fe20000800000 */
[----:B------:R-:W-:Y:S01]  /*3cc0*/  @!P5 FMUL R90, R90, 16777216 ;  /* 0x4b8000005a5ad820 */ /* 0x000fe20000400000 */
[----:B------:R-:W-:Y:S01]  /*3cd0*/  FFMA R6, R82, R66, R45 ;  /* 0x0000004252067223 */ /* 0x000fe2000000002d */
[----:B--2---:R-:W-:Y:S01]  /*3ce0*/  FADD R81, R48, R81 ;  /* 0x0000005130517221 */ /* 0x004fe20000000000 */
[----:B------:R-:W-:Y:S01]  /*3cf0*/  FFMA R48, R80, R68, R41 ;  /* 0x0000004450307223 */ /* 0x000fe20000000029 */
[----:B------:R-:W-:Y:S01]  /*3d00*/  @!P5 FMUL R89, R89, 16777216 ;  /* 0x4b8000005959d820 */ /* 0x000fe20000400000 */
[----:B------:R-:W1:Y:S01]  /*3d10*/  SHFL.BFLY PT, R41, R52, 0x4, 0x1f ;  /* 0x0c801f0034297f89 */ /* 0x000e6200000e0000 */
[----:B------:R-:W2:Y:S01]  /*3d20*/  MUFU.RCP R90, R90 ;  /* 0x0000005a005a7308 */ /* 0x000ea20000001000 */
[----:B-----5:R-:W-:Y:S01]  /*3d30*/  FADD R78, -R39, R78 ;  /* 0x0000004e274e7221 */ /* 0x020fe20000000100 */
[----:B------:R-:W-:Y:S02]  /*3d40*/  FSETP.NEU.AND P5, PT, R93, RZ, PT ;  /* 0x000000ff5d00720b */ /* 0x000fe40003fad000 */
[----:B------:R-:W-:Y:S01]  /*3d50*/  ISETP.GE.AND P1, PT, R28, 0x80, PT ;  /* 0x000000801c00780c */ /* 0x000fe20003f26270 */
[C---:B------:R-:W-:Y:S01]  /*3d60*/  FFMA R79, R78.reuse, R74, R39 ;  /* 0x0000004a4e4f7223 */ /* 0x040fe20000000027 */
[----:B---3--:R-:W-:Y:S01]  /*3d70*/  FMUL R39, R87, R88 ;  /* 0x0000005857277220 */ /* 0x008fe20000400000 */
[----:B------:R-:W-:Y:S01]  /*3d80*/  FMUL R83, R78, R78 ;  /* 0x0000004e4e537220 */ /* 0x000fe20000400000 */
[----:B------:R-:W3:Y:S01]  /*3d90*/  SHFL.BFLY PT, R88, R59, 0x4, 0x1f ;  /* 0x0c801f003b587f89 */ /* 0x000ee200000e0000 */
[----:B------:R-:W-:Y:S01]  /*3da0*/  FMUL R78, R80, R80 ;  /* 0x00000050504e7220 */ /* 0x000fe20000400000 */
[----:B0-----:R-:W-:Y:S01]  /*3db0*/  FADD R84, -R49, R84 ;  /* 0x0000005431547221 */ /* 0x001fe20000000100 */
[----:B------:R-:W-:Y:S01]  /*3dc0*/  FMUL R83, R2, R83 ;  /* 0x0000005302537220 */ /* 0x000fe20000400000 */
[----:B------:R-:W0:Y:S01]  /*3dd0*/  SHFL.BFLY PT, R80, R61, 0x4, 0x1f ;  /* 0x0c801f003d507f89 */ /* 0x000e2200000e0000 */
[----:B------:R-:W-:Y:S01]  /*3de0*/  FMUL R45, R31, R78 ;  /* 0x0000004e1f2d7220 */ /* 0x000fe20000400000 */
[----:B------:R-:W-:Y:S01]  /*3df0*/  FFMA R49, R84, R72, R49 ;  /* 0x0000004854317223 */ /* 0x000fe20000000031 */
[----:B------:R-:W-:Y:S01]  /*3e00*/  FFMA R74, R74, R83, R81 ;  /* 0x000000534a4a7223 */ /* 0x000fe20000000051 */
[----:B------:R-:W-:Y:S01]  /*3e10*/  FMUL R81, R82, R82 ;  /* 0x0000005252517220 */ /* 0x000fe20000400000 */
[----:B------:R-:W5:Y:S01]  /*3e20*/  SHFL.BFLY PT, R83, R54, 0x4, 0x1f ;  /* 0x0c801f0036537f89 */ /* 0x000f6200000e0000 */
[----:B--2---:R-:W-:Y:S01]  /*3e30*/  FMUL R2, R90, R89 ;  /* 0x000000595a027220 */ /* 0x004fe20000400000 */
[----:B------:R-:W-:Y:S01]  /*3e40*/  FMUL R84, R84, R84 ;  /* 0x0000005454547220 */ /* 0x000fe20000400000 */
[----:B------:R-:W-:Y:S01]  /*3e50*/  FMUL R81, R32, R81 ;  /* 0x0000005120517220 */ /* 0x000fe20000400000 */
[----:B------:R-:W2:Y:S01]  /*3e60*/  SHFL.BFLY PT, R31, R62, 0x4, 0x1f ;  /* 0x0c801f003e1f7f89 */ /* 0x000ea200000e0000 */
[----:B----4-:R-:W-:Y:S01]  /*3e70*/  FADD R86, R71, R86 ;  /* 0x0000005647567221 */ /* 0x010fe20000000000 */
[----:B-1----:R-:W-:Y:S01]  /*3e80*/  FADD R78, R52, R41 ;  /* 0x00000029344e7221 */ /* 0x002fe20000000000 */
[----:B------:R-:W-:Y:S01]  /*3e90*/  FMUL R84, R11, R84 ;  /* 0x000000540b547220 */ /* 0x000fe20000400000 */
[----:B------:R-:W1:Y:S01]  /*3ea0*/  SHFL.BFLY PT, R82, R67, 0x4, 0x1f ;  /* 0x0c801f0043527f89 */ /* 0x000e6200000e0000 */
[----:B------:R-:W-:Y:S01]  /*3eb0*/  FSEL R39, R39, RZ, P2 ;  /* 0x000000ff27277208 */ /* 0x000fe20001000000 */
[----:B------:R-:W-:Y:S01]  /*3ec0*/  FFMA R78, R63, R85, R78 ;  /* 0x000000553f4e7223 */ /* 0x000fe2000000004e */
[----:B------:R-:W-:Y:S01]  /*3ed0*/  FSEL R2, R2, RZ, P5 ;  /* 0x000000ff02027208 */ /* 0x000fe20002800000 */
[----:B------:R-:W4:Y:S01]  /*3ee0*/  SHFL.BFLY PT, R32, R75, 0x2, 0x1f ;  /* 0x0c401f004b207f89 */ /* 0x000f2200000e0000 */
[----:B---3--:R-:W-:-:S03]  /*3ef0*/  FADD R88, -R59, R88 ;  /* 0x000000583b587221 */ /* 0x008fc60000000100 */
[----:B------:R-:W3:Y:S01]  /*3f00*/  SHFL.BFLY PT, R90, R69, 0x4, 0x1f ;  /* 0x0c801f00455a7f89 */ /* 0x000ee200000e0000 */
[C---:B------:R-:W-:Y:S01]  /*3f10*/  FFMA R59, R88.reuse, R76, R59 ;  /* 0x0000004c583b7223 */ /* 0x040fe2000000003b */
[----:B------:R-:W-:Y:S01]  /*3f20*/  FMUL R88, R88, R88 ;  /* 0x0000005858587220 */ /* 0x000fe20000400000 */
[----:B0-----:R-:W-:Y:S01]  /*3f30*/  FADD R61, R61, R80 ;  /* 0x000000503d3d7221 */ /* 0x001fe20000000000 */
[----:B------:R-:W0:Y:S02]  /*3f40*/  SHFL.BFLY PT, R63, R6, 0x2, 0x1f ;  /* 0x0c401f00063f7f89 */ /* 0x000e2400000e0000 */
[----:B------:R-:W-:Y:S01]  /*3f50*/  FMUL R88, R29, R88 ;  /* 0x000000581d587220 */ /* 0x000fe20000400000 */
[----:B-----5:R-:W-:Y:S01]  /*3f60*/  FADD R83, -R54, R83 ;  /* 0x0000005336537221 */ /* 0x020fe20000000100 */
[----:B------:R-:W5:Y:S01]  /*3f70*/  SHFL.BFLY PT, R29, R74, 0x2, 0x1f ;  /* 0x0c401f004a1d7f89 */ /* 0x000f6200000e0000 */
[----:B------:R-:W-:Y:S01]  /*3f80*/  FFMA R45, R68, R45, R61 ;  /* 0x0000002d442d7223 */ /* 0x000fe2000000003d */
[----:B--2---:R-:W-:Y:S01]  /*3f90*/  FADD R41, R62, R31 ;  /* 0x0000001f3e297221 */ /* 0x004fe20000000000 */
[C---:B------:R-:W-:Y:S01]  /*3fa0*/  FFMA R11, R83.reuse, R73, R54 ;  /* 0x00000049530b7223 */ /* 0x040fe20000000036 */
[----:B------:R-:W2:Y:S01]  /*3fb0*/  SHFL.BFLY PT, R52, R77, 0x2, 0x1f ;  /* 0x0c401f004d347f89 */ /* 0x000ea200000e0000 */
[----:B------:R-:W-:Y:S01]  /*3fc0*/  FMUL R83, R83, R83 ;  /* 0x0000005353537220 */ /* 0x000fe20000400000 */
[----:B-1----:R-:W-:Y:S01]  /*3fd0*/  FADD R67, R67, R82 ;  /* 0x0000005243437221 */ /* 0x002fe20000000000 */
[----:B------:R-:W-:Y:S01]  /*3fe0*/  FFMA R81, R66, R81, R41 ;  /* 0x0000005142517223 */ /* 0x000fe20000000029 */
[----:B------:R-:W1:Y:S01]  /*3ff0*/  SHFL.BFLY PT, R61, R48, 0x2, 0x1f ;  /* 0x0c401f00303d7f89 */ /* 0x000e6200000e0000 */
[----:B------:R-:W-:Y:S01]  /*4000*/  FMUL R83, R30, R83 ;  /* 0x000000531e537220 */ /* 0x000fe20000400000 */
[----:B------:R-:W-:Y:S01]  /*4010*/  FFMA R67, R72, R84, R67 ;  /* 0x0000005448437223 */ /* 0x000fe20000000043 */
[----:B----4-:R-:W-:Y:S01]  /*4020*/  FADD R32, -R75, R32 ;  /* 0x000000204b207221 */ /* 0x010fe20000000100 */
[----:B------:R-:W4:Y:S01]  /*4030*/  SHFL.BFLY PT, R54, R79, 0x2, 0x1f ;  /* 0x0c401f004f367f89 */ /* 0x000f2200000e0000 */
[----:B------:R-:W-:Y:S01]  /*4040*/  FFMA R83, R73, R83, R86 ;  /* 0x0000005349537223 */ /* 0x000fe20000000056 */
[----:B---3--:R-:W-:Y:S01]  /*4050*/  FADD R69, R69, R90 ;  /* 0x0000005a45457221 */ /* 0x008fe20000000000 */
[C---:B------:R-:W-:Y:S01]  /*4060*/  FMUL R30, R32.reuse, R32 ;  /* 0x00000020201e7220 */ /* 0x040fe20000400000 */
[----:B------:R-:W3:Y:S01]  /*4070*/  SHFL.BFLY PT, R31, R42, 0x2, 0x1f ;  /* 0x0c401f002a1f7f89 */ /* 0x000ee200000e0000 */
[----:B------:R-:W-:Y:S01]  /*4080*/  FFMA R75, R32, R50, R75 ;  /* 0x00000032204b7223 */ /* 0x000fe2000000004b */
[----:B------:R-:W-:Y:S01]  /*4090*/  FFMA R69, R76, R88, R69 ;  /* 0x000000584c457223 */ /* 0x000fe20000000045 */
[----:B------:R-:W-:Y:S01]  /*40a0*/  FMUL R17, R17, R30 ;  /* 0x0000001e11117220 */ /* 0x000fe20000400000 */
[----:B------:R-:W3:Y:S01]  /*40b0*/  SHFL.BFLY PT, R66, R49, 0x2, 0x1f ;  /* 0x0c401f0031427f89 */ /* 0x000ee200000e0000 */
[----:B0-----:R-:W-:-:S03]  /*40c0*/  FADD R63, -R6, R63 ;  /* 0x0000003f063f7221 */ /* 0x001fc60000000100 */
[----:B------:R-:W0:Y:S01]  /*40d0*/  SHFL.BFLY PT, R72, R11, 0x2, 0x1f ;  /* 0x0c401f000b487f89 */ /* 0x000e2200000e0000 */
[----:B-----5:R-:W-:Y:S01]  /*40e0*/  FADD R29, R74, R29 ;  /* 0x0000001d4a1d7221 */ /* 0x020fe20000000000 */
[C---:B------:R-:W-:Y:S01]  /*40f0*/  FFMA R6, R63.reuse, R57, R6 ;  /* 0x000000393f067223 */ /* 0x040fe20000000006 */
[----:B------:R-:W-:Y:S01]  /*4100*/  FMUL R63, R63, R63 ;  /* 0x0000003f3f3f7220 */ /* 0x000fe20000400000 */
[----:B------:R-:W5:Y:S01]  /*4110*/  SHFL.BFLY PT, R41, R78, 0x2, 0x1f ;  /* 0x0c401f004e297f89 */ /* 0x000f6200000e0000 */
[----:B--2---:R-:W-:Y:S02]  /*4120*/  FADD R77, R77, R52 ;  /* 0x000000344d4d7221 */ /* 0x004fe40000000000 */
[----:B------:R-:W-:Y:S01]  /*4130*/  FMUL R63, R16, R63 ;  /* 0x0000003f103f7220 */ /* 0x000fe20000400000 */
[----:B------:R-:W2:Y:S01]  /*4140*/  SHFL.BFLY PT, R74, R83, 0x2, 0x1f ;  /* 0x0c401f00534a7f89 */ /* 0x000ea200000e0000 */
[----:B-1----:R-:W-:Y:S01]  /*4150*/  FADD R61, -R48, R61 ;  /* 0x0000003d303d7221 */ /* 0x002fe20000000100 */
[----:B------:R-:W-:-:S02]  /*4160*/  FFMA R17, R50, R17, R77 ;  /* 0x0000001132117223 */ /* 0x000fc4000000004d */
[----:B------:R-:W1:Y:S01]  /*4170*/  SHFL.BFLY PT, R76, R59, 0x2, 0x1f ;  /* 0x0c401f003b4c7f89 */ /* 0x000e6200000e0000 */
[----:B----4-:R-:W-:Y:S01]  /*4180*/  FADD R54, -R79, R54 ;  /* 0x000000364f367221 */ /* 0x010fe20000000100 */
[C---:B------:R-:W-:Y:S01]  /*4190*/  FFMA R48, R61.reuse, R55, R48 ;  /* 0x000000373d307223 */ /* 0x040fe20000000030 */
[----:B------:R-:W-:Y:S01]  /*41a0*/  FMUL R61, R61, R61 ;  /* 0x0000003d3d3d7220 */ /* 0x000fe20000400000 */
[----:B------:R-:W4:Y:S01]  /*41b0*/  SHFL.BFLY PT, R62, R45, 0x2, 0x1f ;  /* 0x0c401f002d3e7f89 */ /* 0x000f2200000e0000 */
[----:B---3--:R-:W-:Y:S01]  /*41c0*/  FADD R31, -R42, R31 ;  /* 0x0000001f2a1f7221 */ /* 0x008fe20000000100 */
[C---:B------:R-:W-:Y:S01]  /*41d0*/  FFMA R30, R54.reuse, R56, R79 ;  /* 0x00000038361e7223 */ /* 0x040fe2000000004f */
[----:B------:R-:W-:Y:S01]  /*41e0*/  FMUL R54, R54, R54 ;  /* 0x0000003636367220 */ /* 0x000fe20000400000 */
[----:B------:R-:W3:Y:S01]  /*41f0*/  SHFL.BFLY PT, R16, R17, 0x1, 0x1f ;  /* 0x0c201f0011107f89 */ /* 0x000ee200000e0000 */
[----:B------:R-:W-:Y:S01]  /*4200*/  FMUL R32, R31, R31 ;  /* 0x0000001f1f207220 */ /* 0x000fe20000400000 */
[----:B------:R-:W-:Y:S01]  /*4210*/  FADD R66, -R49, R66 ;  /* 0x0000004231427221 */ /* 0x000fe20000000100 */
[----:B------:R-:W-:Y:S01]  /*4220*/  FMUL R61, R8, R61 ;  /* 0x0000003d083d7220 */ /* 0x000fe20000400000 */
[----:B0-----:R-:W-:Y:S01]  /*4230*/  FADD R72, -R11, R72 ;  /* 0x000000480b487221 */ /* 0x001fe20000000100 */
[----:B------:R-:W0:Y:S01]  /*4240*/  SHFL.BFLY PT, R68, R67, 0x2, 0x1f ;  /* 0x0c401f0043447f89 */ /* 0x000e2200000e0000 */
[----:B------:R-:W-:Y:S01]  /*4250*/  FFMA R42, R31, R53, R42 ;  /* 0x000000351f2a7223 */ /* 0x000fe2000000002a */
[----:B------:R-:W-:Y:S01]  /*4260*/  FMUL R32, R15, R32 ;  /* 0x000000200f207220 */ /* 0x000fe20000400000 */
[----:B------:R-:W-:Y:S01]  /*4270*/  FMUL R54, R9, R54 ;  /* 0x0000003609367220 */ /* 0x000fe20000400000 */
[----:B------:R-:W0:Y:S01]  /*4280*/  SHFL.BFLY PT, R8, R75, 0x1, 0x1f ;  /* 0x0c201f004b087f89 */ /* 0x000e2200000e0000 */
[----:B------:R-:W-:Y:S01]  /*4290*/  FMUL R15, R66, R66 ;  /* 0x00000042420f7220 */ /* 0x000fe20000400000 */
[----:B------:R-:W-:Y:S01]  /*42a0*/  FMUL R31, R72, R72 ;  /* 0x00000048481f7220 */ /* 0x000fe20000400000 */
[----:B-----5:R-:W-:Y:S01]  /*42b0*/  FADD R78, R78, R41 ;  /* 0x000000294e4e7221 */ /* 0x020fe20000000000 */
[----:B------:R-:W-:Y:S01]  /*42c0*/  FFMA R29, R56, R54, R29 ;  /* 0x00000036381d7223 */ /* 0x000fe2000000001d */
[----:B------:R-:W5:Y:S01]  /*42d0*/  SHFL.BFLY PT, R9, R30, 0x1, 0x1f ;  /* 0x0c201f001e097f89 */ /* 0x000f6200000e0000 */
[----:B------:R-:W-:Y:S01]  /*42e0*/  FMUL R41, R14, R31 ;  /* 0x0000001f0e297220 */ /* 0x000fe20000400000 */
[----:B------:R-:W-:Y:S01]  /*42f0*/  FMUL R10, R10, R15 ;  /* 0x0000000f0a0a7220 */ /* 0x000fe20000400000 */
[----:B--2---:R-:W-:Y:S01]  /*4300*/  FADD R83, R83, R74 ;  /* 0x0000004a53537221 */ /* 0x004fe20000000000 */
[----:B------:R-:W2:Y:S01]  /*4310*/  SHFL.BFLY PT, R52, R81, 0x2, 0x1f ;  /* 0x0c401f0051347f89 */ /* 0x000ea200000e0000 */
[----:B-1----:R-:W-:Y:S01]  /*4320*/  FADD R76, -R59, R76 ;  /* 0x0000004c3b4c7221 */ /* 0x002fe20000000100 */
[----:B----4-:R-:W-:Y:S01]  /*4330*/  FADD R62, R45, R62 ;  /* 0x0000003e2d3e7221 */ /* 0x010fe20000000000 */
[----:B------:R-:W-:Y:S01]  /*4340*/  FFMA R83, R64, R41, R83 ;  /* 0x0000002940537223 */ /* 0x000fe20000000053 */
[----:B------:R-:W1:Y:S01]  /*4350*/  SHFL.BFLY PT, R15, R42, 0x1, 0x1f ;  /* 0x0c201f002a0f7f89 */ /* 0x000e6200000e0000 */
[----:B------:R-:W-:Y:S01]  /*4360*/  FMUL R31, R76, R76 ;  /* 0x0000004c4c1f7220 */ /* 0x000fe20000400000 */
[----:B------:R-:W-:Y:S01]  /*4370*/  FFMA R32, R53, R32, R78 ;  /* 0x0000002035207223 */ /* 0x000fe2000000004e */
[----:B------:R-:W-:Y:S01]  /*4380*/  FFMA R61, R55, R61, R62 ;  /* 0x0000003d373d7223 */ /* 0x000fe2000000003e */
[----:B------:R-:W4:Y:S01]  /*4390*/  SHFL.BFLY PT, R14, R29, 0x1, 0x1f ;  /* 0x0c201f001d0e7f89 */ /* 0x000f2200000e0000 */
[----:B------:R-:W-:Y:S01]  /*43a0*/  FMUL R12, R12, R31 ;  /* 0x0000001f0c0c7220 */ /* 0x000fe20000400000 */
[----:B---3--:R-:W-:Y:S01]  /*43b0*/  FADD R17, R17, R16 ;  /* 0x0000001011117221 */ /* 0x008fe20000000000 */
[----:B0-----:R-:W-:Y:S01]  /*43c0*/  FADD R67, R67, R68 ;  /* 0x0000004443437221 */ /* 0x001fe20000000000 */
[----:B------:R-:W0:Y:S01]  /*43d0*/  SHFL.BFLY PT, R41, R48, 0x1, 0x1f ;  /* 0x0c201f0030297f89 */ /* 0x000e2200000e0000 */
[----:B------:R-:W-:Y:S01]  /*43e0*/  FFMA R49, R66, R58, R49 ;  /* 0x0000003a42317223 */ /* 0x000fe20000000031 */
[----:B------:R-:W-:Y:S01]  /*43f0*/  FFMA R11, R72, R64, R11 ;  /* 0x00000040480b7223 */ /* 0x000fe2000000000b */
[----:B------:R-:W-:Y:S01]  /*4400*/  FADD R8, -R75, R8 ;  /* 0x000000084b087221 */ /* 0x000fe20000000100 */
[----:B------:R-:W3:Y:S01]  /*4410*/  SHFL.BFLY PT, R80, R69, 0x2, 0x1f ;  /* 0x0c401f0045507f89 */ /* 0x000ee200000e0000 */
[----:B------:R-:W-:Y:S01]  /*4420*/  FFMA R67, R58, R10, R67 ;  /* 0x0000000a3a437223 */ /* 0x000fe20000000043 */
[----:B------:R-:W-:Y:S01]  /*4430*/  FFMA R59, R76, R60, R59 ;  /* 0x0000003c4c3b7223 */ /* 0x000fe2000000003b */
[----:B------:R-:W-:Y:S01]  /*4440*/  FMUL R10, R8, R8 ;  /* 0x00000008080a7220 */ /* 0x000fe20000400000 */
[----:B------:R-:W3:Y:S01]  /*4450*/  SHFL.BFLY PT, R31, R32, 0x1, 0x1f ;  /* 0x0c201f00201f7f89 */ /* 0x000ee200000e0000 */
[----:B-----5:R-:W-:Y:S01]  /*4460*/  FADD R9, -R30, R9 ;  /* 0x000000091e097221 */ /* 0x020fe20000000100 */
[----:B------:R-:W-:Y:S01]  /*4470*/  FFMA R75, R8, R46, R75 ;  /* 0x0000002e084b7223 */ /* 0x000fe2000000004b */
[----:B------:R-:W-:Y:S01]  /*4480*/  FMUL R10, R13, R10 ;  /* 0x0000000a0d0a7220 */ /* 0x000fe20000400000 */
[----:B------:R-:W5:Y:S01]  /*4490*/  SHFL.BFLY PT, R16, R61, 0x1, 0x1f ;  /* 0x0c201f003d107f89 */ /* 0x000f6200000e0000 */
[----:B--2---:R-:W-:Y:S01]  /*44a0*/  FADD R52, R81, R52 ;  /* 0x0000003451347221 */ /* 0x004fe20000000000 */
[C---:B------:R-:W-:Y:S01]  /*44b0*/  FFMA R13, R9.reuse, R47, R30 ;  /* 0x0000002f090d7223 */ /* 0x040fe2000000001e */
[----:B------:R-:W-:Y:S01]  /*44c0*/  FMUL R8, R9, R9 ;  /* 0x0000000909087220 */ /* 0x000fe20000400000 */
[----:B-1----:R-:W-:Y:S01]  /*44d0*/  FADD R15, -R42, R15 ;  /* 0x0000000f2a0f7221 */ /* 0x002fe20000000100 */
[----:B------:R-:W-:Y:S01]  /*44e0*/  FFMA R52, R57, R63, R52 ;  /* 0x0000003f39347223 */ /* 0x000fe20000000034 */
[----:B------:R-:W1:Y:S01]  /*44f0*/  SHFL.BFLY PT, R9, R6, 0x1, 0x1f ;  /* 0x0c201f0006097f89 */ /* 0x000e6200000e0000 */
[----:B------:R-:W-:Y:S01]  /*4500*/  FMUL R8, R7, R8 ;  /* 0x0000000807087220 */ /* 0x000fe20000400000 */
[----:B----4-:R-:W-:Y:S01]  /*4510*/  FADD R14, R29, R14 ;  /* 0x0000000e1d0e7221 */ /* 0x010fe20000000000 */
[----:B------:R-:W-:Y:S01]  /*4520*/  FFMA R29, R15, R36, R42 ;  /* 0x000000240f1d7223 */ /* 0x000fe2000000002a */
[----:B------:R-:W2:Y:S01]  /*4530*/  SHFL.BFLY PT, R30, R49, 0x1, 0x1f ;  /* 0x0c201f00311e7f89 */ /* 0x000ea200000e0000 */
[----:B------:R-:W-:Y:S01]  /*4540*/  FFMA R17, R46, R10, R17 ;  /* 0x0000000a2e117223 */ /* 0x000fe20000000011 */
[----:B0-----:R-:W-:Y:S01]  /*4550*/  FADD R41, -R48, R41 ;  /* 0x0000002930297221 */ /* 0x001fe20000000100 */
[----:B------:R-:W-:Y:S01]  /*4560*/  FFMA R47, R47, R8, R14 ;  /* 0x000000082f2f7223 */ /* 0x000fe2000000000e */
[----:B------:R-:W0:Y:S01]  /*4570*/  SHFL.BFLY PT, R42, R11, 0x1, 0x1f ;  /* 0x0c201f000b2a7f89 */ /* 0x000e2200000e0000 */
[----:B---3--:R-:W-:-:S03]  /*4580*/  FADD R69, R69, R80 ;  /* 0x0000005045457221 */ /* 0x008fc60000000000 */
[----:B------:R-:W3:Y:S01]  /*4590*/  SHFL.BFLY PT, R50, R59, 0x1, 0x1f ;  /* 0x0c201f003b327f89 */ /* 0x000ee200000e0000 */
[----:B------:R-:W-:Y:S01]  /*45a0*/  FFMA R69, R60, R12, R69 ;  /* 0x0000000c3c457223 */ /* 0x000fe20000000045 */
[----:B------:R-:W-:Y:S02]  /*45b0*/  FADD R31, R32, R31 ;  /* 0x0000001f201f7221 */ /* 0x000fe40000000000 */
[----:B------:R4:W-:Y:S01]  /*45c0*/  @!P0 STS [R38+UR4+0x40], R13 ;  /* 0x0000400d26008988 */ /* 0x0009e20008000804 */
[----:B------:R-:W-:Y:S01]  /*45d0*/  FMUL R12, R15, R15 ;  /* 0x0000000f0f0c7220 */ /* 0x000fe20000400000 */
[----:B-----5:R-:W-:Y:S02]  /*45e0*/  FADD R61, R61, R16 ;  /* 0x000000103d3d7221 */ /* 0x020fe40000000000 */
[----:B------:R-:W5:Y:S01]  /*45f0*/  SHFL.BFLY PT, R7, R52, 0x1, 0x1f ;  /* 0x0c201f0034077f89 */ /* 0x000f6200000e0000 */
[----:B------:R-:W-:-:S03]  /*4600*/  FMUL R12, R33, R12 ;  /* 0x0000000c210c7220 */ /* 0x000fc60000400000 */
[----:B------:R-:W5:Y:S01]  /*4610*/  SHFL.BFLY PT, R32, R67, 0x1, 0x1f ;  /* 0x0c201f0043207f89 */ /* 0x000f6200000e0000 */
[----:B-1----:R-:W-:Y:S01]  /*4620*/  FADD R9, -R6, R9 ;  /* 0x0000000906097221 */ /* 0x002fe20000000100 */
[C---:B----4-:R-:W-:Y:S01]  /*4630*/  FFMA R13, R41.reuse, R44, R48 ;  /* 0x0000002c290d7223 */ /* 0x050fe20000000030 */
[----:B------:R-:W-:Y:S01]  /*4640*/  FMUL R41, R41, R41 ;  /* 0x0000002929297220 */ /* 0x000fe20000400000 */
[----:B------:R-:W1:Y:S01]  /*4650*/  SHFL.BFLY PT, R16, R83, 0x1, 0x1f ;  /* 0x0c201f0053107f89 */ /* 0x000e6200000e0000 */
[----:B--2---:R-:W-:Y:S01]  /*4660*/  FADD R30, -R49, R30 ;  /* 0x0000001e311e7221 */ /* 0x004fe20000000100 */
[----:B------:R-:W-:Y:S01]  /*4670*/  FFMA R15, R9, R65, R6 ;  /* 0x00000041090f7223 */ /* 0x000fe20000000006 */
[----:B------:R-:W-:Y:S01]  /*4680*/  FMUL R41, R34, R41 ;  /* 0x0000002922297220 */ /* 0x000fe20000400000 */
[----:B0-----:R-:W-:Y:S01]  /*4690*/  FADD R42, -R11, R42 ;  /* 0x0000002a0b2a7221 */ /* 0x001fe20000000100 */
[----:B------:R-:W0:Y:S01]  /*46a0*/  SHFL.BFLY PT, R34, R69, 0x1, 0x1f ;  /* 0x0c201f0045227f89 */ /* 0x000e2200000e0000 */
[----:B------:R-:W-:Y:S01]  /*46b0*/  FFMA R49, R30, R51, R49 ;  /* 0x000000331e317223 */ /* 0x000fe20000000031 */
[----:B------:R-:W-:Y:S01]  /*46c0*/  FMUL R6, R9, R9 ;  /* 0x0000000909067220 */ /* 0x000fe20000400000 */
[----:B---3--:R-:W-:Y:S01]  /*46d0*/  FADD R50, -R59, R50 ;  /* 0x000000323b327221 */ /* 0x008fe20000000100 */
[----:B------:R-:W-:Y:S01]  /*46e0*/  FFMA R11, R42, R39, R11 ;  /* 0x000000272a0b7223 */ /* 0x000fe2000000000b */
[----:B------:R-:W-:Y:S01]  /*46f0*/  FMUL R30, R30, R30 ;  /* 0x0000001e1e1e7220 */ /* 0x000fe20000400000 */
[----:B------:R-:W-:Y:S01]  /*4700*/  FMUL R42, R42, R42 ;  /* 0x0000002a2a2a7220 */ /* 0x000fe20000400000 */
[----:B------:R-:W-:Y:S01]  /*4710*/  FMUL R6, R35, R6 ;  /* 0x0000000623067220 */ /* 0x000fe20000400000 */
[----:B------:R-:W-:Y:S01]  /*4720*/  FFMA R59, R50, R2, R59 ;  /* 0x00000002323b7223 */ /* 0x000fe2000000003b */
[----:B------:R-:W-:Y:S01]  /*4730*/  FMUL R30, R37, R30 ;  /* 0x0000001e251e7220 */ /* 0x000fe20000400000 */
[----:B------:R-:W-:Y:S01]  /*4740*/  FMUL R42, R43, R42 ;  /* 0x0000002a2b2a7220 */ /* 0x000fe20000400000 */
[----:B-----5:R-:W-:Y:S01]  /*4750*/  FADD R52, R52, R7 ;  /* 0x0000000734347221 */ /* 0x020fe20000000000 */
[----:B------:R-:W-:Y:S01]  /*4760*/  FMUL R7, R50, R50 ;  /* 0x0000003232077220 */ /* 0x000fe20000400000 */
[----:B------:R-:W-:Y:S01]  /*4770*/  FFMA R31, R36, R12, R31 ;  /* 0x0000000c241f7223 */ /* 0x000fe2000000001f */
[----:B------:R-:W-:Y:S01]  /*4780*/  FFMA R41, R44, R41, R61 ;  /* 0x000000292c297223 */ /* 0x000fe2000000003d */
[----:B------:R-:W-:Y:S01]  /*4790*/  FADD R32, R67, R32 ;  /* 0x0000002043207221 */ /* 0x000fe20000000000 */
[----:B------:R-:W-:Y:S01]  /*47a0*/  FMUL R7, R40, R7 ;  /* 0x0000000728077220 */ /* 0x000fe20000400000 */
[----:B------:R-:W-:Y:S01]  /*47b0*/  FFMA R65, R65, R6, R52 ;  /* 0x0000000641417223 */ /* 0x000fe20000000034 */
[----:B------:R-:W-:Y:S01]  /*47c0*/  @!P0 STS [R38+UR4], R75 ;  /* 0x0000004b26008988 */ /* 0x000fe20008000804 */
[----:B-1----:R-:W-:Y:S01]  /*47d0*/  FADD R16, R83, R16 ;  /* 0x0000001053107221 */ /* 0x002fe20000000000 */
[----:B------:R-:W-:Y:S01]  /*47e0*/  FFMA R51, R51, R30, R32 ;  /* 0x0000001e33337223 */ /* 0x000fe20000000020 */
[----:B------:R-:W-:Y:S01]  /*47f0*/  MOV R40, 0x3aaaaaab ;  /* 0x3aaaaaab00287802 */ /* 0x000fe20000000f00 */
[----:B------:R-:W-:Y:S01]  /*4800*/  @!P0 STS [R38+UR4+0x80], R29 ;  /* 0x0000801d26008988 */ /* 0x000fe20008000804 */
[----:B------:R-:W-:Y:S01]  /*4810*/  FFMA R39, R39, R42, R16 ;  /* 0x0000002a27277223 */ /* 0x000fe20000000010 */
[----:B0-----:R-:W-:-:S02]  /*4820*/  FADD R69, R69, R34 ;  /* 0x0000002245457221 */ /* 0x001fc40000000000 */
[----:B------:R-:W-:Y:S02]  /*4830*/  @!P0 STS [R38+UR4+0xc0], R13 ;  /* 0x0000c00d26008988 */ /* 0x000fe40008000804 */
[----:B------:R-:W-:Y:S02]  /*4840*/  FFMA R69, R2, R7, R69 ;  /* 0x0000000702457223 */ /* 0x000fe40000000045 */
[----:B------:R-:W-:Y:S04]  /*4850*/  @!P0 STS [R38+UR4+0x100], R15 ;  /* 0x0001000f26008988 */ /* 0x000fe80008000804 */
[----:B------:R-:W-:Y:S04]  /*4860*/  @!P0 STS [R38+UR4+0x140], R49 ;  /* 0x0001403126008988 */ /* 0x000fe80008000804 */
[----:B------:R-:W-:Y:S04]  /*4870*/  @!P0 STS [R38+UR4+0x180], R11 ;  /* 0x0001800b26008988 */ /* 0x000fe80008000804 */
[----:B------:R-:W-:Y:S04]  /*4880*/  @!P0 STS [R38+UR4+0x1c0], R59 ;  /* 0x0001c03b26008988 */ /* 0x000fe80008000804 */
[----:B------:R0:W-:Y:S04]  /*4890*/  @!P0 STS [R38+UR4+0x200], R17 ;  /* 0x0002001126008988 */ /* 0x0001e80008000804 */
[----:B------:R-:W-:Y:S04]  /*48a0*/  @!P0 STS [R38+UR4+0x240], R47 ;  /* 0x0002402f26008988 */ /* 0x000fe80008000804 */
[----:B------:R-:W-:Y:S01]  /*48b0*/  @!P0 STS [R38+UR4+0x280], R31 ;  /* 0x0002801f26008988 */ /* 0x000fe20008000804 */
[----:B0-----:R-:W0:Y:S03]  /*48c0*/  LDC.64 R16, c[0x0][0x238] ;  /* 0x00008e00ff107b82 */ /* 0x001e260000000a00 */
[----:B------:R-:W-:Y:S04]  /*48d0*/  @!P0 STS [R38+UR4+0x2c0], R41 ;  /* 0x0002c02926008988 */ /* 0x000fe80008000804 */
[----:B------:R-:W-:Y:S04]  /*48e0*/  @!P0 STS [R38+UR4+0x300], R65 ;  /* 0x0003004126008988 */ /* 0x000fe80008000804 */
[----:B------:R-:W-:Y:S04]  /*48f0*/  @!P0 STS [R38+UR4+0x340], R51 ;  /* 0x0003403326008988 */ /* 0x000fe80008000804 */
[----:B------:R-:W-:Y:S04]  /*4900*/  @!P0 STS [R38+UR4+0x380], R39 ;  /* 0x0003802726008988 */ /* 0x000fe80008000804 */
[----:B------:R-:W-:Y:S01]  /*4910*/  @!P0 STS [R38+UR4+0x3c0], R69 ;  /* 0x0003c04526008988 */ /* 0x000fe20008000804 */
[----:B------:R-:W-:Y:S06]  /*4920*/  BAR.SYNC.DEFER_BLOCKING 0x0 ;  /* 0x0000000000007b1d */ /* 0x000fec0000010000 */
[----:B------:R-:W1:Y:S04]  /*4930*/  @!P1 LDS R5, [R24+UR4+0x400] ;  /* 0x0004000418059984 */ /* 0x000e680008000800 */
[----:B------:R-:W2:Y:S04]  /*4940*/  @!P1 LDS R3, [R24+UR4] ;  /* 0x0000000418039984 */ /* 0x000ea80008000800 */
[----:B------:R-:W-:Y:S04]  /*4950*/  @!P1 LDS R4, [R24+UR4+0x200] ;  /* 0x0002000418049984 */ /* 0x000fe80008000800 */
[----:B-1----:R-:W1:Y:S04]  /*4960*/  SHFL.BFLY PT, R6, R5, 0x8, 0x1f ;  /* 0x0d001f0005067f89 */ /* 0x002e6800000e0000 */
[----:B--2---:R-:W2:Y:S01]  /*4970*/  SHFL.BFLY PT, R2, R3, 0x8, 0x1f ;  /* 0x0d001f0003027f89 */ /* 0x004ea200000e0000 */
[----:B-1----:R-:W-:-:S04]  /*4980*/  FADD R8, R5, R6 ;  /* 0x0000000605087221 */ /* 0x002fc80000000000 */
[C---:B------:R-:W-:Y:S01]  /*4990*/  FMUL R7, R8.reuse, 0.25 ;  /* 0x3e80000008077820 */ /* 0x040fe20000400000 */
[C---:B------:R-:W-:Y:S01]  /*49a0*/  FSETP.GEU.AND P1, PT, |R8|.reuse, 1.175494350822287508e-38, PT ;  /* 0x008000000800780b */ /* 0x040fe20003f2e200 */
[----:B------:R-:W1:Y:S01]  /*49b0*/  SHFL.BFLY PT, R11, R8, 0x4, 0x1f ;  /* 0x0c801f00080b7f89 */ /* 0x000e6200000e0000 */
[----:B------:R-:W-:Y:S01]  /*49c0*/  FSETP.GT.AND P0, PT, |R8|, 8.50705917302346158658e+37, PT ;  /* 0x7e8000000800780b */ /* 0x000fe20003f04200 */
[----:B--2---:R-:W-:-:S03]  /*49d0*/  FADD R2, -R3, R2 ;  /* 0x0000000203027221 */ /* 0x004fc60000000100 */
[----:B------:R-:W-:Y:S01]  /*49e0*/  FSEL R9, R7, R8, P0 ;  /* 0x0000000807097208 */ /* 0x000fe20000000000 */
[----:B------:R-:W-:Y:S01]  /*49f0*/  FMUL R10, R2, R2 ;  /* 0x00000002020a7220 */ /* 0x000fe20000400000 */
[----:B------:R-:W2:Y:S03]  /*4a00*/  SHFL.BFLY PT, R7, R4, 0x8, 0x1f ;  /* 0x0d001f0004077f89 */ /* 0x000ea600000e0000 */
[----:B------:R-:W-:Y:S02]  /*4a10*/  FMUL R10, R5, R10 ;  /* 0x0000000a050a7220 */ /* 0x000fe40000400000 */
[----:B------:R-:W-:Y:S02]  /*4a20*/  @!P1 FMUL R9, R9, 16777216 ;  /* 0x4b80000009099820 */ /* 0x000fe40000400000 */
[----:B------:R-:W-:-:S04]  /*4a30*/  @P0 FMUL R6, R6, 0.25 ;  /* 0x3e80000006060820 */ /* 0x000fc80000400000 */
[----:B------:R-:W3:Y:S01]  /*4a40*/  MUFU.RCP R9, R9 ;  /* 0x0000000900097308 */ /* 0x000ee20000001000 */
[----:B------:R-:W-:Y:S01]  /*4a50*/  @!P1 FMUL R6, R6, 16777216 ;  /* 0x4b80000006069820 */ /* 0x000fe20000400000 */
[C---:B------:R-:W-:Y:S01]  /*4a60*/  FSETP.NEU.AND P1, PT, R8.reuse, RZ, PT ;  /* 0x000000ff0800720b */ /* 0x040fe20003f2d000 */
[----:B-1----:R-:W-:-:S04]  /*4a70*/  FADD R12, R8, R11 ;  /* 0x0000000b080c7221 */ /* 0x002fc80000000000 */
[C---:B------:R-:W-:Y:S01]  /*4a80*/  FMUL R13, R12.reuse, 0.25 ;  /* 0x3e8000000c0d7820 */ /* 0x040fe20000400000 */
[C---:B------:R-:W-:Y:S02]  /*4a90*/  FSETP.GEU.AND P2, PT, |R12|.reuse, 1.175494350822287508e-38, PT ;  /* 0x008000000c00780b */ /* 0x040fe40003f4e200 */
[----:B------:R-:W-:Y:S01]  /*4aa0*/  FSETP.GT.AND P0, PT, |R12|, 8.50705917302346158658e+37, PT ;  /* 0x7e8000000c00780b */ /* 0x000fe20003f04200 */
[----:B--2---:R-:W-:Y:S01]  /*4ab0*/  FADD R7, R4, R7 ;  /* 0x0000000704077221 */ /* 0x004fe20000000000 */
[----:B---3--:R-:W-:Y:S02]  /*4ac0*/  FMUL R6, R9, R6 ;  /* 0x0000000609067220 */ /* 0x008fe40000400000 */
[----:B------:R-:W1:Y:S01]  /*4ad0*/  SHFL.BFLY PT, R9, R12, 0x2, 0x1f ;  /* 0x0c401f000c097f89 */ /* 0x000e6200000e0000 */
[----:B------:R-:W-:Y:S02]  /*4ae0*/  FSEL R13, R13, R12, P0 ;  /* 0x0000000c0d0d7208 */ /* 0x000fe40000000000 */
[----:B------:R-:W-:-:S02]  /*4af0*/  FSEL R6, R6, RZ, P1 ;  /* 0x000000ff06067208 */ /* 0x000fc40000800000 */
[----:B------:R-:W-:Y:S02]  /*4b00*/  FSETP.NEU.AND P1, PT, R12, RZ, PT ;  /* 0x000000ff0c00720b */ /* 0x000fe40003f2d000 */
[----:B------:R-:W-:Y:S01]  /*4b10*/  @!P2 FMUL R13, R13, 16777216 ;  /* 0x4b8000000d0da820 */ /* 0x000fe20000400000 */
[----:B------:R-:W-:Y:S01]  /*4b20*/  FFMA R2, R2, R6, R3 ;  /* 0x0000000602027223 */ /* 0x000fe20000000003 */
[----:B------:R-:W-:Y:S01]  /*4b30*/  FFMA R7, R6, R10, R7 ;  /* 0x0000000a06077223 */ /* 0x000fe20000000007 */
[----:B------:R-:W-:Y:S01]  /*4b40*/  @P0 FMUL R11, R11, 0.25 ;  /* 0x3e8000000b0b0820 */ /* 0x000fe20000400000 */
[----:B------:R-:W2:Y:S02]  /*4b50*/  MUFU.RCP R6, R13 ;  /* 0x0000000d00067308 */ /* 0x000ea40000001000 */
[----:B------:R-:W3:Y:S01]  /*4b60*/  SHFL.BFLY PT, R3, R2, 0x4, 0x1f ;  /* 0x0c801f0002037f89 */ /* 0x000ee200000e0000 */
[----:B------:R-:W-:-:S03]  /*4b70*/  @!P2 FMUL R11, R11, 16777216 ;  /* 0x4b8000000b0ba820 */ /* 0x000fc60000400000 */
[----:B------:R-:W4:Y:S01]  /*4b80*/  SHFL.BFLY PT, R4, R7, 0x4, 0x1f ;  /* 0x0c801f0007047f89 */ /* 0x000f2200000e0000 */
[----:B-1----:R-:W-:Y:S01]  /*4b90*/  FADD R10, R12, R9 ;  /* 0x000000090c0a7221 */ /* 0x002fe20000000000 */
[----:B--2---:R-:W-:-:S03]  /*4ba0*/  FMUL R6, R6, R11 ;  /* 0x0000000b06067220 */ /* 0x004fc60000400000 */
[C---:B------:R-:W-:Y:S01]  /*4bb0*/  FMUL R11, R10.reuse, 0.25 ;  /* 0x3e8000000a0b7820 */ /* 0x040fe20000400000 */
[C---:B------:R-:W-:Y:S01]  /*4bc0*/  FSETP.GEU.AND P2, PT, |R10|.reuse, 1.175494350822287508e-38, PT ;  /* 0x008000000a00780b */ /* 0x040fe20003f4e200 */
[----:B------:R-:W1:Y:S01]  /*4bd0*/  SHFL.BFLY PT, R13, R10, 0x1, 0x1f ;  /* 0x0c201f000a0d7f89 */ /* 0x000e6200000e0000 */
[----:B------:R-:W-:Y:S02]  /*4be0*/  FSETP.GT.AND P0, PT, |R10|, 8.50705917302346158658e+37, PT ;  /* 0x7e8000000a00780b */ /* 0x000fe40003f04200 */
[----:B------:R-:W-:Y:S02]  /*4bf0*/  FSEL R6, R6, RZ, P1 ;  /* 0x000000ff06067208 */ /* 0x000fe40000800000 */
[----:B------:R-:W-:Y:S01]  /*4c00*/  FSEL R11, R11, R10, P0 ;  /* 0x0000000a0b0b7208 */ /* 0x000fe20000000000 */
[----:B---3--:R-:W-:-:S04]  /*4c10*/  FADD R3, -R2, R3 ;  /* 0x0000000302037221 */ /* 0x008fc80000000100 */
[C---:B------:R-:W-:Y:S01]  /*4c20*/  FMUL R5, R3.reuse, R3 ;  /* 0x0000000303057220 */ /* 0x040fe20000400000 */
[----:B------:R-:W-:Y:S01]  /*4c30*/  FFMA R2, R3, R6, R2 ;  /* 0x0000000603027223 */ /* 0x000fe20000000002 */
[----:B----4-:R-:W-:Y:S01]  /*4c40*/  FADD R7, R7, R4 ;  /* 0x0000000407077221 */ /* 0x010fe20000000000 */
[----:B------:R-:W-:Y:S01]  /*4c50*/  @!P2 FMUL R11, R11, 16777216 ;  /* 0x4b8000000b0ba820 */ /* 0x000fe20000400000 */
[----:B------:R-:W-:Y:S01]  /*4c60*/  FMUL R5, R8, R5 ;  /* 0x0000000508057220 */ /* 0x000fe20000400000 */
[----:B------:R-:W-:Y:S01]  /*4c70*/  @P0 FMUL R9, R9, 0.25 ;  /* 0x3e80000009090820 */ /* 0x000fe20000400000 */
[----:B------:R-:W2:Y:S01]  /*4c80*/  SHFL.BFLY PT, R3, R2, 0x2, 0x1f ;  /* 0x0c401f0002037f89 */ /* 0x000ea200000e0000 */
[----:B------:R-:W-:Y:S01]  /*4c90*/  FSETP.NEU.AND P0, PT, R10, RZ, PT ;  /* 0x000000ff0a00720b */ /* 0x000fe20003f0d000 */
[----:B------:R-:W-:Y:S01]  /*4ca0*/  FFMA R5, R6, R5, R7 ;  /* 0x0000000506057223 */ /* 0x000fe20000000007 */
[----:B------:R-:W-:Y:S01]  /*4cb0*/  @!P2 FMUL R9, R9, 16777216 ;  /* 0x4b8000000909a820 */ /* 0x000fe20000400000 */
[----:B------:R-:W3:Y:S03]  /*4cc0*/  MUFU.RCP R6, R11 ;  /* 0x0000000b00067308 */ /* 0x000ee60000001000 */
[----:B------:R-:W4:Y:S01]  /*4cd0*/  SHFL.BFLY PT, R4, R5, 0x2, 0x1f ;  /* 0x0c401f0005047f89 */ /* 0x000f2200000e0000 */
[----:B-1----:R-:W-:-:S04]  /*4ce0*/  FADD R15, R10, R13 ;  /* 0x0000000d0a0f7221 */ /* 0x002fc80000000000 */
[C---:B------:R-:W-:Y:S01]  /*4cf0*/  FMUL R8, R15.reuse, 0.25 ;  /* 0x3e8000000f087820 */ /* 0x040fe20000400000 */
[----:B------:R-:W-:Y:S01]  /*4d00*/  FSETP.GEU.AND P1, PT, |R15|, 1.175494350822287508e-38, PT ;  /* 0x008000000f00780b */ /* 0x000fe20003f2e200 */
[----:B---3--:R-:W-:-:S05]  /*4d10*/  FMUL R6, R6, R9 ;  /* 0x0000000906067220 */ /* 0x008fca0000400000 */
[----:B------:R-:W-:Y:S01]  /*4d20*/  FSEL R6, R6, RZ, P0 ;  /* 0x000000ff06067208 */ /* 0x000fe20000000000 */
[----:B--2---:R-:W-:Y:S01]  /*4d30*/  FADD R3, -R2, R3 ;  /* 0x0000000302037221 */ /* 0x004fe20000000100 */
[----:B------:R-:W-:-:S03]  /*4d40*/  FSETP.GT.AND P0, PT, |R15|, 8.50705917302346158658e+37, PT ;  /* 0x7e8000000f00780b */ /* 0x000fc60003f04200 */
[C---:B------:R-:W-:Y:S01]  /*4d50*/  FFMA R2, R3.reuse, R6, R2 ;  /* 0x0000000603027223 */ /* 0x040fe20000000002 */
[----:B------:R-:W-:Y:S01]  /*4d60*/  FMUL R3, R3, R3 ;  /* 0x0000000303037220 */ /* 0x000fe20000400000 */
[----:B----4-:R-:W-:Y:S01]  /*4d70*/  FADD R5, R5, R4 ;  /* 0x0000000405057221 */ /* 0x010fe20000000000 */
[----:B------:R-:W-:Y:S02]  /*4d80*/  FSEL R8, R8, R15, P0 ;  /* 0x0000000f08087208 */ /* 0x000fe40000000000 */
[----:B------:R-:W-:Y:S01]  /*4d90*/  FMUL R3, R12, R3 ;  /* 0x000000030c037220 */ /* 0x000fe20000400000 */
[----:B------:R-:W1:Y:S02]  /*4da0*/  SHFL.BFLY PT, R7, R2, 0x1, 0x1f ;  /* 0x0c201f0002077f89 */ /* 0x000e6400000e0000 */
[----:B------:R-:W-:Y:S01]  /*4db0*/  @!P1 FMUL R8, R8, 16777216 ;  /* 0x4b80000008089820 */ /* 0x000fe20000400000 */
[----:B------:R-:W-:Y:S01]  /*4dc0*/  FFMA R3, R6, R3, R5 ;  /* 0x0000000306037223 */ /* 0x000fe20000000005 */
[----:B------:R-:W-:Y:S01]  /*4dd0*/  @P0 FMUL R13, R13, 0.25 ;  /* 0x3e8000000d0d0820 */ /* 0x000fe20000400000 */
[----:B------:R-:W-:-:S03]  /*4de0*/  LOP3.LUT P0, RZ, R28, 0xf, RZ, 0xc0, !PT ;  /* 0x0000000f1cff7812 */ /* 0x000fc6000780c0ff */
[----:B------:R-:W2:Y:S01]  /*4df0*/  SHFL.BFLY PT, R4, R3, 0x1, 0x1f ;  /* 0x0c201f0003047f89 */ /* 0x000ea200000e0000 */
[----:B------:R-:W3:Y:S01]  /*4e00*/  MUFU.RCP R8, R8 ;  /* 0x0000000800087308 */ /* 0x000ee20000001000 */
[----:B------:R-:W-:Y:S01]  /*4e10*/  @!P1 FMUL R13, R13, 16777216 ;  /* 0x4b8000000d0d9820 */ /* 0x000fe20000400000 */
[----:B------:R-:W-:Y:S02]  /*4e20*/  FSETP.NEU.AND P1, PT, R15, RZ, PT ;  /* 0x000000ff0f00720b */ /* 0x000fe40003f2d000 */
[----:B------:R-:W-:Y:S01]  /*4e30*/  ISETP.LT.AND P0, PT, R28, 0x80, !P0 ;  /* 0x000000801c00780c */ /* 0x000fe20004701270 */
[----:B-1----:R-:W-:Y:S01]  /*4e40*/  FADD R7, -R2, R7 ;  /* 0x0000000702077221 */ /* 0x002fe20000000100 */
[----:B---3--:R-:W-:-:S11]  /*4e50*/  FMUL R13, R8, R13 ;  /* 0x0000000d080d7220 */ /* 0x008fd60000400000 */
[----:B------:R-:W-:Y:S01]  /*4e60*/  @P0 STS [R24+UR4+0x400], R15 ;  /* 0x0004000f18000988 */ /* 0x000fe20008000804 */
[----:B------:R-:W-:Y:S01]  /*4e70*/  FMUL R5, R7, R7 ;  /* 0x0000000707057220 */ /* 0x000fe20000400000 */
[----:B------:R-:W-:Y:S01]  /*4e80*/  FSEL R13, R13, RZ, P1 ;  /* 0x000000ff0d0d7208 */ /* 0x000fe20000800000 */
[----:B--2---:R-:W-:Y:S02]  /*4e90*/  FADD R4, R3, R4 ;  /* 0x0000000403047221 */ /* 0x004fe40000000000 */
[----:B------:R-:W-:Y:S02]  /*4ea0*/  FMUL R5, R10, R5 ;  /* 0x000000050a057220 */ /* 0x000fe40000400000 */
[----:B------:R-:W-:Y:S02]  /*4eb0*/  FFMA R3, R7, R13, R2 ;  /* 0x0000000d07037223 */ /* 0x000fe40000000002 */
[----:B------:R-:W-:-:S03]  /*4ec0*/  FFMA R13, R13, R5, R4 ;  /* 0x000000050d0d7223 */ /* 0x000fc60000000004 */
[----:B------:R1:W-:Y:S04]  /*4ed0*/  @P0 STS [R24+UR4], R3 ;  /* 0x0000000318000988 */ /* 0x0003e80008000804 */
[----:B------:R-:W-:Y:S01]  /*4ee0*/  @P0 STS [R24+UR4+0x200], R13 ;  /* 0x0002000d18000988 */ /* 0x000fe20008000804 */
[----:B------:R-:W-:Y:S08]  /*4ef0*/  BAR.SYNC.DEFER_BLOCKING 0x0 ;  /* 0x0000000000007b1d */ /* 0x000ff00000010000 */
[----:B-1----:R-:W1:Y:S01]  /*4f00*/  LDC.64 R2, c[0x0][0x230] ;  /* 0x00008c00ff027b82 */ /* 0x002e620000000a00 */
[----:B------:R-:W-:Y:S04]  /*4f10*/  LDS R8, [UR5] ;  /* 0x00000005ff087984 */ /* 0x000fe80008000800 */
[----:B------:R-:W-:Y:S04]  /*4f20*/  LDS R9, [UR5+0x40] ;  /* 0x00004005ff097984 */ /* 0x000fe80008000800 */
[----:B------:R-:W-:Y:S04]  /*4f30*/  LDS R10, [UR5+0x80] ;  /* 0x00008005ff0a7984 */ /* 0x000fe80008000800 */
[----:B------:R-:W-:Y:S04]  /*4f40*/  LDS R11, [UR5+0xc0] ;  /* 0x0000c005ff0b7984 */ /* 0x000fe80008000800 */
[----:B------:R-:W-:Y:S04]  /*4f50*/  LDS R4, [UR5+0x100] ;  /* 0x00010005ff047984 */ /* 0x000fe80008000800 */
[----:B------:R-:W-:Y:S04]  /*4f60*/  LDS R5, [UR5+0x140] ;  /* 0x00014005ff057984 */ /* 0x000fe80008000800 */
[----:B------:R-:W-:Y:S04]  /*4f70*/  LDS R6, [UR5+0x180] ;  /* 0x00018005ff067984 */ /* 0x000fe80008000800 */
[----:B------:R-:W-:Y:S04]  /*4f80*/  LDS R7, [UR5+0x1c0] ;  /* 0x0001c005ff077984 */ /* 0x000fe80008000800 */
[----:B------:R-:W2:Y:S04]  /*4f90*/  LDS R32, [UR5+0x200] ;  /* 0x00020005ff207984 */ /* 0x000ea80008000800 */
[----:B------:R-:W3:Y:S04]  /*4fa0*/  LDS R33, [UR5+0x240] ;  /* 0x00024005ff217984 */ /* 0x000ee80008000800 */
[----:B------:R-:W4:Y:S04]  /*4fb0*/  LDS R34, [UR5+0x280] ;  /* 0x00028005ff227984 */ /* 0x000f280008000800 */
[----:B------:R-:W5:Y:S04]  /*4fc0*/  LDS R35, [UR5+0x2c0] ;  /* 0x0002c005ff237984 */ /* 0x000f680008000800 */
[----:B------:R-:W-:Y:S04]  /*4fd0*/  LDS R12, [UR5+0x300] ;  /* 0x00030005ff0c7984 */ /* 0x000fe80008000800 */
[----:B------:R-:W-:Y:S04]  /*4fe0*/  LDS R13, [UR5+0x340] ;  /* 0x00034005ff0d7984 */ /* 0x000fe80008000800 */
[----:B------:R-:W-:Y:S04]  /*4ff0*/  LDS R14, [UR5+0x380] ;  /* 0x00038005ff0e7984 */ /* 0x000fe80008000800 */
[----:B------:R-:W0:Y:S01]  /*5000*/  LDS R15, [UR5+0x3c0] ;  /* 0x0003c005ff0f7984 */ /* 0x000e220008000800 */
[----:B------:R-:W-:Y:S01]  /*5010*/  BAR.SYNC.DEFER_BLOCKING 0x0 ;  /* 0x0000000000007b1d */ /* 0x000fe20000010000 */
[----:B--2---:R-:W-:-:S05]  /*5020*/  FFMA R30, R32, R40, 9.9999999747524270788e-07 ;  /* 0x358637bd201e7423 */ /* 0x004fca0000000028 */
[----:B------:R2:W-:Y:S01]  /*5030*/  MUFU.RSQ R38, R30 ;  /* 0x0000001e00267308 */ /* 0x0005e20000001400 */
[-C--:B---3--:R-:W-:Y:S01]  /*5040*/  FFMA R36, R33, R40.reuse, 9.9999999747524270788e-07 ;  /* 0x358637bd21247423 */ /* 0x088fe20000000028 */
[----:B----4-:R-:W-:-:S06]  /*5050*/  FFMA R37, R34, R40, 9.9999999747524270788e-07 ;  /* 0x358637bd22257423 */ /* 0x010fcc0000000028 */
[----:B------:R-:W-:Y:S01]  /*5060*/  MUFU.RSQ R36, R36 ;  /* 0x0000002400247308 */ /* 0x000fe20000001400 */
[----:B------:R-:W-:Y:S04]  /*5070*/  STS.128 [UR5], R8 ;  /* 0x00000008ff007988 */ /* 0x000fe80008000c05 */
[----:B------:R-:W-:Y:S03]  /*5080*/  STS.128 [UR5+0x10], R4 ;  /* 0x00001004ff007988 */ /* 0x000fe60008000c05 */
[----:B------:R-:W-:Y:S01]  /*5090*/  MUFU.RSQ R37, R37 ;  /* 0x0000002500257308 */ /* 0x000fe20000001400 */
[----:B------:R-:W-:Y:S06]  /*50a0*/  BAR.SYNC.DEFER_BLOCKING 0x0 ;  /* 0x0000000000007b1d */ /* 0x000fec0000010000 */
[----:B------:R-:W3:Y:S02]  /*50b0*/  LDS R29, [R23] ;  /* 0x00000000171d7984 */ /* 0x000ee40000000800 */
[----:B------:R-:W-:Y:S06]  /*50c0*/  BAR.SYNC.DEFER_BLOCKING 0x0 ;  /* 0x0000000000007b1d */ /* 0x000fec0000010000 */
[----:B-----5:R4:W-:Y:S04]  /*50d0*/  STS.128 [UR5], R32 ;  /* 0x00000020ff007988 */ /* 0x0209e80008000c05 */
[----:B0-----:R0:W-:Y:S01]  /*50e0*/  STS.128 [UR5+0x10], R12 ;  /* 0x0000100cff007988 */ /* 0x0011e20008000c05 */
[----:B------:R-:W-:Y:S01]  /*50f0*/  BAR.SYNC.DEFER_BLOCKING 0x0 ;  /* 0x0000000000007b1d */ /* 0x000fe20000010000 */
[----:B----4-:R-:W-:Y:S01]  /*5100*/  SHF.R.U32.HI R32, RZ, 0x3, R28 ;  /* 0x00000003ff207819 */ /* 0x010fe2000001161c */
[----:B------:R-:W-:-:S03]  /*5110*/  FFMA R35, R35, R40, 9.9999999747524270788e-07 ;  /* 0x358637bd23237423 */ /* 0x000fc60000000028 */
[----:B--2---:R-:W-:Y:S01]  /*5120*/  SGXT.U32 R30, R32, 0x2 ;  /* 0x00000002201e781a */ /* 0x004fe20000000000 */
[-C--:B0-----:R-:W-:Y:S01]  /*5130*/  FFMA R14, R14, R40.reuse, 9.9999999747524270788e-07 ;  /* 0x358637bd0e0e7423 */ /* 0x081fe20000000028 */
[----:B------:R-:W-:Y:S01]  /*5140*/  FFMA R15, R15, R40, 9.9999999747524270788e-07 ;  /* 0x358637bd0f0f7423 */ /* 0x000fe20000000028 */
[----:B------:R-:W-:Y:S01]  /*5150*/  MUFU.RSQ R35, R35 ;  /* 0x0000002300237308 */ /* 0x000fe20000001400 */
[----:B------:R-:W-:Y:S02]  /*5160*/  LOP3.LUT P0, RZ, R30, 0x3c, R27, 0xf8, !PT ;  /* 0x0000003c1eff7812 */ /* 0x000fe4000780f81b */
[----:B------:R-:W-:Y:S02]  /*5170*/  MOV R30, RZ ;  /* 0x000000ff001e7202 */ /* 0x000fe40000000f00 */
[----:B------:R-:W-:-:S03]  /*5180*/  ISETP.LT.AND P0, PT, R25, 0x10, !P0 ;  /* 0x000000101900780c */ /* 0x000fc60004701270 */
[----:B------:R-:W-:Y:S01]  /*5190*/  MUFU.RSQ R14, R14 ;  /* 0x0000000e000e7308 */ /* 0x000fe20000001400 */
[----:B------:R0:W2:Y:S07]  /*51a0*/  LDS R31, [R23] ;  /* 0x00000000171f7984 */ /* 0x0000ae0000000800 */
[----:B------:R-:W-:Y:S01]  /*51b0*/  MUFU.RSQ R15, R15 ;  /* 0x0000000f000f7308 */ /* 0x000fe20000001400 */
[--C-:B0-----:R-:W-:Y:S01]  /*51c0*/  IMAD R23, R20, -0x2, R25.reuse ;  /* 0xfffffffe14177824 */ /* 0x101fe200078e0219 */
[----:B------:R-:W-:-:S04]  /*51d0*/  SHF.R.S32.HI R20, RZ, 0x1f, R25 ;  /* 0x0000001fff147819 */ /* 0x000fc80000011419 */
[----:B------:R-:W-:Y:S02]  /*51e0*/  LEA.HI R20, R20, R25, RZ, 0x2 ;  /* 0x0000001914147211 */ /* 0x000fe400078f10ff */
[----:B------:R-:W-:Y:S02]  /*51f0*/  LEA R0, R23, R0, 0x1 ;  /* 0x0000000017007211 */ /* 0x000fe400078e08ff */
[----:B------:R-:W-:Y:S01]  /*5200*/  LOP3.LUT R23, R20, 0xfffffffc, RZ, 0xc0, !PT ;  /* 0xfffffffc14177812 */ /* 0x000fe200078ec0ff */
[----:B------:R-:W-:-:S03]  /*5210*/  FFMA R20, R13, R40, 9.9999999747524270788e-07 ;  /* 0x358637bd0d147423 */ /* 0x000fc60000000028 */
[----:B------:R-:W-:Y:S01]  /*5220*/  IADD3 R23, R0, R23, RZ ;  /* 0x0000001700177210 */ /* 0x000fe20007ffe0ff */
[----:B------:R-:W-:Y:S02]  /*5230*/  FFMA R0, R12, R40, 9.9999999747524270788e-07 ;  /* 0x358637bd0c007423 */ /* 0x000fe40000000028 */
[----:B------:R-:W-:Y:S02]  /*5240*/  MUFU.RSQ R20, R20 ;  /* 0x0000001400147308 */ /* 0x000fe40000001400 */
[----:B-1----:R-:W-:-:S04]  /*5250*/  IMAD.WIDE R2, R23, 0x4, R2 ;  /* 0x0000000417027825 */ /* 0x002fc800078e0202 */
[----:B------:R-:W-:Y:S01]  /*5260*/  IMAD.WIDE R12, R23, 0x4, R16 ;  /* 0x00000004170c7825 */ /* 0x000fe200078e0210 */
[----:B---3--:R-:W-:Y:S01]  /*5270*/  @P0 STG.E desc[UR8][R2.64], R29 ;  /* 0x0000001d02000986 */ /* 0x008fe2000c101908 */
[----:B------:R-:W-:Y:S02]  /*5280*/  MUFU.RSQ R0, R0 ;  /* 0x0000000000007308 */ /* 0x000fe40000001400 */
[----:B--2---:R-:W-:-:S06]  /*5290*/  FFMA R31, R31, R40, 9.9999999747524270788e-07 ;  /* 0x358637bd1f1f7423 */ /* 0x004fcc0000000028 */
[----:B------:R-:W0:Y:S02]  /*52a0*/  MUFU.RSQ R31, R31 ;  /* 0x0000001f001f7308 */ /* 0x000e240000001400 */
[----:B0-----:R0:W-:Y:S01]  /*52b0*/  @P0 STG.E desc[UR8][R12.64], R31 ;  /* 0x0000001f0c000986 */ /* 0x0011e2000c101908 */
[----:B------:R-:W-:Y:S01]  /*52c0*/  BAR.SYNC.DEFER_BLOCKING 0x0 ;  /* 0x0000000000007b1d */ /* 0x000fe20000010000 */
[----:B0-----:R-:W-:-:S05]  /*52d0*/  MOV R13, RZ ;  /* 0x000000ff000d7202 */ /* 0x001fca0000000f00 */
[----:B------:R0:W-:Y:S04]  /*52e0*/  STS [UR5], R8 ;  /* 0x00000008ff007988 */ /* 0x0001e80008000805 */
[----:B------:R0:W-:Y:S04]  /*52f0*/  STS [UR5+0x8], R9 ;  /* 0x00000809ff007988 */ /* 0x0001e80008000805 */
[----:B------:R0:W-:Y:S04]  /*5300*/  STS [UR5+0x10], R10 ;  /* 0x0000100aff007988 */ /* 0x0001e80008000805 */
[----:B------:R0:W-:Y:S01]  /*5310*/  STS [UR5+0x18], R11 ;  /* 0x0000180bff007988 */ /* 0x0001e20008000805 */
[----:B------:R-:W-:Y:S06]  /*5320*/  BAR.SYNC.DEFER_BLOCKING 0x0 ;  /* 0x0000000000007b1d */ /* 0x000fec0000010000 */
[----:B------:R0:W1:Y:S02]  /*5330*/  LDS R23, [R22] ;  /* 0x0000000016177984 */ /* 0x0000640000000800 */
[----:B------:R-:W-:Y:S06]  /*5340*/  BAR.SYNC.DEFER_BLOCKING 0x0 ;  /* 0x0000000000007b1d */ /* 0x000fec0000010000 */
        /* <DEDUP_REMOVED lines=18> */
[----:B------:R-:W-:Y:S01]  /*5470*/  ULDC.64 UR4, c[0x0][0x220] ;  /* 0x0000880000047ab9 */ /* 0x000fe20000000a00 */
[----:B------:R-:W-:Y:S06]  /*5480*/  BAR.SYNC.DEFER_BLOCKING 0x0 ;  /* 0x0000000000007b1d */ /* 0x000fec0000010000 */
[----:B-1----:R0:W4:Y:S02]  /*5490*/  LDS R29, [R22] ;  /* 0x00000000161d7984 */ /* 0x0021240000000800 */
.L_x_2:
[----:B------:R-:W1:Y:S01]  /*54a0*/  LDC.64 R16, c[0x0][0x210] ;  /* 0x00008400ff107b82 */ /* 0x000e620000000a00 */
[----:B0-----:R-:W-:Y:S02]  /*54b0*/  LOP3.LUT R0, R13, 0x1fc, R24, 0xf8, !PT ;  /* 0x000001fc0d007812 */ /* 0x001fe400078ef818 */
[----:B------:R-:W-:Y:S02]  /*54c0*/  CS2R R8, SRZ ;  /* 0x0000000000087805 */ /* 0x000fe4000001ff00 */
[----:B------:R-:W-:Y:S02]  /*54d0*/  CS2R R10, SRZ ;  /* 0x00000000000a7805 */ /* 0x000fe4000001ff00 */
[----:B------:R-:W-:Y:S02]  /*54e0*/  CS2R R4, SRZ ;  /* 0x0000000000047805 */ /* 0x000fe4000001ff00 */
[----:B------:R-:W-:Y:S01]  /*54f0*/  ISETP.GE.U32.AND P0, PT, R0, 0x300, PT ;  /* 0x000003000000780c */ /* 0x000fe20003f06070 */
[----:B------:R-:W-:Y:S01]  /*5500*/  IMAD R31, R19, 0x300, R0 ;  /* 0x00000300131f7824 */ /* 0x000fe200078e0200 */
[----:B------:R-:W-:-:S02]  /*5510*/  IADD3 R41, R18, R0, RZ ;  /* 0x0000000012297210 */ /* 0x000fc40007ffe0ff */
[----:B------:R-:W-:Y:S02]  /*5520*/  CS2R R6, SRZ ;  /* 0x0000000000067805 */ /* 0x000fe4000001ff00 */
[----:B------:R-:W-:-:S04]  /*5530*/  ISETP.GE.U32.AND.EX P0, PT, R30, RZ, PT, P0 ;  /* 0x000000ff1e00720c */ /* 0x000fc80003f06100 */
[----:B------:R-:W-:Y:S02]  /*5540*/  ISETP.LT.AND P4, PT, R19, 0x10, !P0 ;  /* 0x000000101300780c */ /* 0x000fe40004781270 */
[----:B------:R-:W-:Y:S01]  /*5550*/  ISETP.LT.AND P1, PT, R70, 0x10, !P0 ;  /* 0x000000104600780c */ /* 0x000fe20004721270 */
[----:B-1----:R-:W-:-:S04]  /*5560*/  IMAD.WIDE R14, R31, 0x4, R16 ;  /* 0x000000041f0e7825 */ /* 0x002fc800078e0210 */
[----:B------:R-:W-:-:S06]  /*5570*/  IMAD.WIDE R16, R41, 0x4, R16 ;  /* 0x0000000429107825 */ /* 0x000fcc00078e0210 */
[----:B------:R0:W2:Y:S04]  /*5580*/  @P4 LDG.E.EF.128 R8, desc[UR8][R14.64] ;  /* 0x000000080e084981 */ /* 0x0000a8000c0e1d00 */
[----:B------:R1:W3:Y:S01]  /*5590*/  @P1 LDG.E.EF.128 R4, desc[UR8][R16.64] ;  /* 0x0000000810041981 */ /* 0x0002e2000c0e1d00 */
[----:B------:R-:W-:Y:S02]  /*55a0*/  LOP3.LUT R13, R13, 0x1ff, R28, 0xf8, !PT ;  /* 0x000001ff0d0d7812 */ /* 0x000fe400078ef81c */
[----:B------:R-:W-:Y:S02]  /*55b0*/  MOV R0, RZ ;  /* 0x000000ff00007202 */ /* 0x000fe40000000f00 */
[C---:B------:R-:W-:Y:S01]  /*55c0*/  ISETP.GE.U32.AND P0, PT, R13.reuse, 0x300, PT ;  /* 0x000003000d00780c */ /* 0x040fe20003f06070 */
[----:B0-----:R-:W-:Y:S01]  /*55d0*/  HFMA2.MMA R14, -RZ, RZ, 0, 0 ;  /* 0x00000000ff0e7435 */ /* 0x001fe200000001ff */
[----:B------:R-:W-:-:S02]  /*55e0*/  SHF.L.U32 R12, R13, 0x2, RZ ;  /* 0x000000020d0c7819 */ /* 0x000fc400000006ff */
[----:B------:R-:W-:Y:S02]  /*55f0*/  ISETP.GE.U32.AND.EX P0, PT, R30, RZ, PT, P0 ;  /* 0x000000ff1e00720c */ /* 0x000fe40003f06100 */
[----:B------:R-:W-:Y:S02]  /*5600*/  SHF.L.U64.HI R13, R13, 0x2, R30 ;  /* 0x000000020d0d7819 */ /* 0x000fe4000001021e */
[----:B------:R-:W-:Y:S02]  /*5610*/  IADD3 R2, P2, R12, UR4, RZ ;  /* 0x000000040c027c10 */ /* 0x000fe4000ff5e0ff */
[----:B------:R-:W-:Y:S02]  /*5620*/  IADD3 R12, P3, R12, UR6, RZ ;  /* 0x000000060c0c7c10 */ /* 0x000fe4000ff7e0ff */
[----:B------:R-:W-:Y:S02]  /*5630*/  IADD3.X R3, R13, UR5, RZ, P2, !PT ;  /* 0x000000050d037c10 */ /* 0x000fe400097fe4ff */
[----:B------:R-:W-:-:S03]  /*5640*/  IADD3.X R13, R13, UR7, RZ, P3, !PT ;  /* 0x000000070d0d7c10 */ /* 0x000fc60009ffe4ff */
[----:B------:R0:W5:Y:S04]  /*5650*/  @!P0 LDG.E.EL R0, desc[UR8][R2.64] ;  /* 0x0000000802008981 */ /* 0x000168000c2e1900 */
[----:B----4-:R-:W4:Y:S01]  /*5660*/  @!P0 LDG.E.EL R14, desc[UR8][R12.64] ;  /* 0x000000080c0e8981 */ /* 0x010f22000c2e1900 */
[----:B------:R-:W-:Y:S01]  /*5670*/  BAR.SYNC.DEFER_BLOCKING 0x0 ;  /* 0x0000000000007b1d */ /* 0x000fe20000010000 */
[----:B--2---:R-:W-:Y:S02]  /*5680*/  SEL R8, R8, RZ, P4 ;  /* 0x000000ff08087207 */ /* 0x004fe40002000000 */
[----:B-1----:R-:W-:Y:S02]  /*5690*/  SEL R16, R9, RZ, P4 ;  /* 0x000000ff09107207 */ /* 0x002fe40002000000 */
[----:B------:R-:W-:-:S02]  /*56a0*/  SEL R10, R10, RZ, P4 ;  /* 0x000000ff0a0a7207 */ /* 0x000fc40002000000 */
[----:B------:R-:W-:Y:S02]  /*56b0*/  SEL R20, R11, RZ, P4 ;  /* 0x000000ff0b147207 */ /* 0x000fe40002000000 */
[----:B---3--:R-:W-:Y:S01]  /*56c0*/  SEL R22, R4, RZ, P1 ;  /* 0x000000ff04167207 */ /* 0x008fe20000800000 */
[C---:B------:R-:W-:Y:S01]  /*56d0*/  FADD R4, -R23.reuse, R8 ;  /* 0x0000000817047221 */ /* 0x040fe20000000100 */
[C---:B------:R-:W-:Y:S01]  /*56e0*/  FADD R8, -R23.reuse, R16 ;  /* 0x0000001017087221 */ /* 0x040fe20000000100 */
[C---:B------:R-:W-:Y:S01]  /*56f0*/  FADD R10, -R23.reuse, R10 ;  /* 0x0000000a170a7221 */ /* 0x040fe20000000100 */
[----:B------:R-:W-:Y:S01]  /*5700*/  FADD R16, -R23, R20 ;  /* 0x0000001417107221 */ /* 0x000fe20000000100 */
[C---:B------:R-:W-:Y:S01]  /*5710*/  FMUL R32, R27.reuse, R4 ;  /* 0x000000041b207220 */ /* 0x040fe20000400000 */
[C---:B------:R-:W-:Y:S01]  /*5720*/  FMUL R33, R27.reuse, R8 ;  /* 0x000000081b217220 */ /* 0x040fe20000400000 */
[C---:B------:R-:W-:Y:S01]  /*5730*/  FMUL R34, R27.reuse, R10 ;  /* 0x0000000a1b227220 */ /* 0x040fe20000400000 */
[----:B------:R-:W-:Y:S01]  /*5740*/  FMUL R35, R27, R16 ;  /* 0x000000101b237220 */ /* 0x000fe20000400000 */
[----:B------:R-:W-:Y:S01]  /*5750*/  SEL R4, R5, RZ, P1 ;  /* 0x000000ff05047207 */ /* 0x000fe20000800000 */
[----:B0-----:R-:W-:Y:S01]  /*5760*/  FADD R2, -R25, R22 ;  /* 0x0000001619027221 */ /* 0x001fe20000000100 */
[----:B------:R-:W-:-:S02]  /*5770*/  SEL R8, R7, RZ, P1 ;  /* 0x000000ff07087207 */ /* 0x000fc40000800000 */
[----:B------:R5:W-:Y:S01]  /*5780*/  STS.128 [R26], R32 ;  /* 0x000000201a007388 */ /* 0x000be20000000c00 */
[----:B------:R-:W-:Y:S01]  /*5790*/  SEL R6, R6, RZ, P1 ;  /* 0x000000ff06067207 */ /* 0x000fe20000800000 */
[C---:B------:R-:W-:Y:S01]  /*57a0*/  FADD R4, -R25.reuse, R4 ;  /* 0x0000000419047221 */ /* 0x040fe20000000100 */
[----:B------:R-:W-:Y:S01]  /*57b0*/  FADD R8, -R25, R8 ;  /* 0x0000000819087221 */ /* 0x000fe20000000100 */
[----:B------:R-:W-:Y:S01]  /*57c0*/  BAR.SYNC.DEFER_BLOCKING 0x0 ;  /* 0x0000000000007b1d */ /* 0x000fe20000010000 */
[----:B------:R-:W-:Y:S01]  /*57d0*/  FMUL R36, R29, R2 ;  /* 0x000000021d247220 */ /* 0x000fe20000400000 */
[----:B------:R-:W-:Y:S01]  /*57e0*/  FADD R6, -R25, R6 ;  /* 0x0000000619067221 */ /* 0x000fe20000000100 */
[C---:B------:R-:W-:Y:S01]  /*57f0*/  FMUL R37, R29.reuse, R4 ;  /* 0x000000041d257220 */ /* 0x040fe20000400000 */
[C---:B------:R-:W-:Y:S01]  /*5800*/  FMUL R39, R29.reuse, R8 ;  /* 0x000000081d277220 */ /* 0x040fe20000400000 */
[----:B----4-:R-:W-:Y:S01]  /*5810*/  SEL R14, R14, RZ, !P0 ;  /* 0x000000ff0e0e7207 */ /* 0x010fe20004000000 */
[----:B------:R-:W-:Y:S01]  /*5820*/  FMUL R38, R29, R6 ;  /* 0x000000061d267220 */ /* 0x000fe20000400000 */
[----:B-----5:R-:W-:-:S02]  /*5830*/  SEL R33, R0, RZ, !P0 ;  /* 0x000000ff00217207 */ /* 0x020fc40004000000 */
[----:B------:R-:W-:Y:S01]  /*5840*/  PLOP3.LUT P0, PT, PT, PT, UP0, 0x80, 0x0 ;  /* 0x000000000000781c */ /* 0x000fe20003f0f008 */
[----:B------:R-:W-:Y:S01]  /*5850*/  UPLOP3.LUT UP0, UPT, UPT, UPT, UPT, 0x40, 0x0 ;  /* 0x000000000000789c */ /* 0x000fe20003f0e870 */
[----:B------:R-:W0:Y:S04]  /*5860*/  LDS R3, [R21] ;  /* 0x0000000015037984 */ /* 0x000e280000000800 */
[----:B------:R-:W1:Y:S04]  /*5870*/  LDS R5, [R21+0x810] ;  /* 0x0008100015057984 */ /* 0x000e680000000800 */
[----:B------:R-:W2:Y:S04]  /*5880*/  LDS R7, [R21+0x1020] ;  /* 0x0010200015077984 */ /* 0x000ea80000000800 */
[----:B------:R-:W3:Y:S01]  /*5890*/  LDS R9, [R21+0x1830] ;  /* 0x0018300015097984 */ /* 0x000ee20000000800 */
[----:B------:R-:W-:Y:S06]  /*58a0*/  BAR.SYNC.DEFER_BLOCKING 0x0 ;  /* 0x0000000000007b1d */ /* 0x000fec0000010000 */
[----:B------:R-:W-:Y:S01]  /*58b0*/  STS.128 [R26], R36 ;  /* 0x000000241a007388 */ /* 0x000fe20000000c00 */
[C-C-:B0-----:R-:W-:Y:S01]  /*58c0*/  FFMA R0, R33.reuse, R3, R14.reuse ;  /* 0x0000000321007223 */ /* 0x141fe2000000000e */
[----:B------:R-:W-:Y:S01]  /*58d0*/  BAR.SYNC.DEFER_BLOCKING 0x0 ;  /* 0x0000000000007b1d */ /* 0x000fe20000010000 */
[C-C-:B-1----:R-:W-:Y:S01]  /*58e0*/  FFMA R2, R33.reuse, R5, R14.reuse ;  /* 0x0000000521027223 */ /* 0x142fe2000000000e */
[C-C-:B--2---:R-:W-:Y:S01]  /*58f0*/  FFMA R4, R33.reuse, R7, R14.reuse ;  /* 0x0000000721047223 */ /* 0x144fe2000000000e */
[----:B---3--:R-:W-:-:S03]  /*5900*/  FFMA R6, R33, R9, R14 ;  /* 0x0000000921067223 */ /* 0x008fc6000000000e */
[----:B------:R-:W0:Y:S04]  /*5910*/  LDS R11, [R21] ;  /* 0x00000000150b7984 */ /* 0x000e280000000800 */
[----:B------:R-:W1:Y:S04]  /*5920*/  LDS R13, [R21+0x810] ;  /* 0x00081000150d7984 */ /* 0x000e680000000800 */
[----:B------:R-:W2:Y:S04]  /*5930*/  LDS R15, [R21+0x1020] ;  /* 0x00102000150f7984 */ /* 0x000ea80000000800 */
[----:B------:R-:W3:Y:S01]  /*5940*/  LDS R17, [R21+0x1830] ;  /* 0x0018300015117984 */ /* 0x000ee20000000800 */
[----:B------:R-:W-:Y:S06]  /*5950*/  BAR.SYNC.DEFER_BLOCKING 0x0 ;  /* 0x0000000000007b1d */ /* 0x000fec0000010000 */
[----:B------:R-:W-:Y:S01]  /*5960*/  STS [R21], R0 ;  /* 0x0000000015007388 */ /* 0x000fe20000000800 */
[----:B0-----:R-:W-:-:S03]  /*5970*/  FFMA R8, R33, R11, R14 ;  /* 0x0000000b21087223 */ /* 0x001fc6000000000e */
[----:B------:R0:W-:Y:S01]  /*5980*/  STS [R21+0x810], R2 ;  /* 0x0008100215007388 */ /* 0x0001e20000000800 */
[C-C-:B-1----:R-:W-:Y:S01]  /*5990*/  FFMA R10, R33.reuse, R13, R14.reuse ;  /* 0x0000000d210a7223 */ /* 0x142fe2000000000e */
[----:B------:R-:W-:Y:S02]  /*59a0*/  HFMA2.MMA R13, -RZ, RZ, 0, 3.0517578125e-05 ;  /* 0x00000200ff0d7435 */ /* 0x000fe400000001ff */
[----:B------:R1:W-:Y:S01]  /*59b0*/  STS [R21+0x1020], R4 ;  /* 0x0010200415007388 */ /* 0x0003e20000000800 */
[----:B--2---:R-:W-:-:S03]  /*59c0*/  FFMA R12, R33, R15, R14 ;  /* 0x0000000f210c7223 */ /* 0x004fc6000000000e */
[----:B------:R-:W-:Y:S01]  /*59d0*/  STS [R21+0x1830], R6 ;  /* 0x0018300615007388 */ /* 0x000fe20000000800 */
[----:B---3--:R-:W-:Y:S01]  /*59e0*/  FFMA R14, R33, R17, R14 ;  /* 0x00000011210e7223 */ /* 0x008fe2000000000e */
[----:B0-----:R-:W1:Y:S08]  /*59f0*/  LDC.64 R2, c[0x0][0x240] ;  /* 0x00009000ff027b82 */ /* 0x001e700000000a00 */
[----:B------:R-:W-:Y:S01]  /*5a00*/  BAR.SYNC.DEFER_BLOCKING 0x0 ;  /* 0x0000000000007b1d */ /* 0x000fe20000010000 */
[----:B-1----:R-:W-:-:S05]  /*5a10*/  IMAD.WIDE R4, R31, 0x4, R2 ;  /* 0x000000041f047825 */ /* 0x002fca00078e0202 */
[----:B------:R-:W0:Y:S01]  /*5a20*/  LDS.128 R32, [R26] ;  /* 0x000000001a207984 */ /* 0x000e220000000c00 */
[----:B------:R-:W-:Y:S01]  /*5a30*/  IMAD.WIDE R2, R41, 0x4, R2 ;  /* 0x0000000429027825 */ /* 0x000fe200078e0202 */
[----:B------:R-:W-:Y:S06]  /*5a40*/  BAR.SYNC.DEFER_BLOCKING 0x0 ;  /* 0x0000000000007b1d */ /* 0x000fec0000010000 */
[----:B------:R-:W-:Y:S04]  /*5a50*/  STS [R21], R8 ;  /* 0x0000000815007388 */ /* 0x000fe80000000800 */
[----:B------:R-:W-:Y:S04]  /*5a60*/  STS [R21+0x810], R10 ;  /* 0x0008100a15007388 */ /* 0x000fe80000000800 */
[----:B------:R-:W-:Y:S04]  /*5a70*/  STS [R21+0x1020], R12 ;  /* 0x0010200c15007388 */ /* 0x000fe80000000800 */
[----:B------:R-:W-:Y:S01]  /*5a80*/  STS [R21+0x1830], R14 ;  /* 0x0018300e15007388 */ /* 0x000fe20000000800 */
[----:B------:R-:W-:Y:S06]  /*5a90*/  BAR.SYNC.DEFER_BLOCKING 0x0 ;  /* 0x0000000000007b1d */ /* 0x000fec0000010000 */
[----:B------:R-:W1:Y:S04]  /*5aa0*/  LDS.128 R36, [R26] ;  /* 0x000000001a247984 */ /* 0x000e680000000c00 */
[----:B0-----:R0:W-:Y:S04]  /*5ab0*/  @P4 STG.E.128 desc[UR8][R4.64], R32 ;  /* 0x0000002004004986 */ /* 0x0011e8000c101d08 */
[----:B-1----:R0:W-:Y:S01]  /*5ac0*/  @P1 STG.E.128 desc[UR8][R2.64], R36 ;  /* 0x0000002402001986 */ /* 0x0021e2000c101d08 */
[----:B------:R-:W-:Y:S05]  /*5ad0*/  @P0 BRA `(.L_x_2) ;  /* 0xfffffff800700947 */ /* 0x000fea000383ffff */
[----:B------:R-:W-:Y:S05]  /*5ae0*/  EXIT ;  /* 0x000000000000794d */ /* 0x000fea0003800000 */
.L_x_3:
[----:B------:R-:W-:-:S00]  /*5af0*/  BRA `(.L_x_3) ;  /* 0xfffffffc00fc7947 */ /* 0x000fc0000383ffff */
[----:B------:R-:W-:-:S00]  /*5b00*/  NOP ;  /* 0x0000000000007918 */ /* 0x000fc00000000000 */
[----:B------:R-:W-:-:S00]  /*5b10*/  NOP ;  /* 0x0000000000007918 */ /* 0x000fc00000000000 */
[----:B------:R-:W-:-:S00]  /*5b20*/  NOP ;  /* 0x0000000000007918 */ /* 0x000fc00000000000 */
[----:B------:R-:W-:-:S00]  /*5b30*/  NOP ;  /* 0x0000000000007918 */ /* 0x000fc00000000000 */
[----:B------:R-:W-:-:S00]  /*5b40*/  NOP ;  /* 0x0000000000007918 */ /* 0x000fc00000000000 */
[----:B------:R-:W-:-:S00]  /*5b50*/  NOP ;  /* 0x0000000000007918 */ /* 0x000fc00000000000 */
[----:B------:R-:W-:-:S00]  /*5b60*/  NOP ;  /* 0x0000000000007918 */ /* 0x000fc00000000000 */
[----:B------:R-:W-:-:S00]  /*5b70*/  NOP ;  /* 0x0000000000007918 */ /* 0x000fc00000000000 */
.L_x_4:


//--------------------- .nv.global.init           --------------------------
	.section	.nv.global.init,"aw",@progbits
.nv.global.init:
	.type		_$_str,@object
	.size		_$_str,(.L_0 - _$_str)
_$_str:
        /*0000*/ 	.byte	0x5f, 0x5f, 0x43, 0x55, 0x44, 0x41, 0x5f, 0x46, 0x54, 0x5a, 0x00
.L_0:


//--------------------- .nv.shared.triton_red_fused_convolution_native_layer_norm_32 --------------------------
	.section	.nv.shared.triton_red_fused_convolution_native_layer_norm_32,"aw",@nobits
	.sectionflags	@""
	.align	16
	.zero		1024


//--------------------- .nv.constant0.triton_red_fused_convolution_native_layer_norm_32 --------------------------
	.section	.nv.constant0.triton_red_fused_convolution_native_layer_norm_32,"a",@progbits
	.sectionflags	@""
	.align	4
.nv.constant0.triton_red_fused_convolution_native_layer_norm_32:
	.zero		592
